// auto-generated by cutlass_sweep.gemm — config: {"arch": "sm_90", "cluster_m": 1, "cluster_n": 1, "dtype": "e4m3", "dtype_b": "e4m3", "layout": "nt", "stages": 0, "tile_k": 64, "tile_m": 64, "tile_n": 112}
#include "cutlass/cutlass.h"
#include "cutlass/gemm/collective/collective_builder.hpp"
#include "cutlass/gemm/device/gemm_universal_adapter.h"
#include "cutlass/gemm/kernel/gemm_universal.hpp"
#include "cutlass/epilogue/collective/collective_builder.hpp"

using ElemA = cutlass::float_e4m3_t;
using ElemB = cutlass::float_e4m3_t;
using ElemCD = cutlass::float_e4m3_t;
using Acc  = float;
using TileShape    = cute::Shape<cute::_64, cute::_112, cute::_64>;
using ClusterShape = cute::Shape<cute::_1, cute::_1, cute::_1>;

using CollectiveEpilogue = typename cutlass::epilogue::collective::CollectiveBuilder<
    cutlass::arch::Sm90, cutlass::arch::OpClassTensorOp,
    TileShape, ClusterShape,
    cutlass::epilogue::collective::EpilogueTileAuto,
    Acc, Acc,
    ElemCD, cutlass::layout::RowMajor, 128 / cutlass::sizeof_bits<ElemCD>::value,
    ElemCD, cutlass::layout::RowMajor, 128 / cutlass::sizeof_bits<ElemCD>::value,
    cutlass::epilogue::collective::EpilogueScheduleAuto
  >::CollectiveOp;

using CollectiveMainloop = typename cutlass::gemm::collective::CollectiveBuilder<
    cutlass::arch::Sm90, cutlass::arch::OpClassTensorOp,
    ElemA, cutlass::layout::RowMajor, 128 / cutlass::sizeof_bits<ElemA>::value,
    ElemB, cutlass::layout::ColumnMajor, 128 / cutlass::sizeof_bits<ElemB>::value,
    Acc,
    TileShape, ClusterShape,
    cutlass::gemm::collective::StageCountAutoCarveout<static_cast<int>(sizeof(typename CollectiveEpilogue::SharedStorage))>,
    cutlass::gemm::collective::KernelScheduleAuto
  >::CollectiveOp;

using GemmKernel = cutlass::gemm::kernel::GemmUniversal<
    cute::Shape<int,int,int,int>,
    CollectiveMainloop,
    CollectiveEpilogue
>;
using Gemm = cutlass::gemm::device::GemmUniversalAdapter<GemmKernel>;

// Force the device kernel symbol into the cubin without needing a host main.
auto* _anchor = &cutlass::device_kernel<GemmKernel>;


// ===== COMPILED SASS (sm_90a) =====

	.target	sm_90a

	.elftype	@"ET_EXEC"


//--------------------- .note.nv.tkinfo           --------------------------
	.section	.note.nv.tkinfo,"",@"SHT_NOTE"
	.sectionflags	@"SHF_NOTE_NV_TKINFO"
	.tkinfo
        /*0018*/ 	.word	0x00000002
        /*0030*/ 	.string	""
        /*0030*/ 	.string	"ptxas"
        /*0030*/ 	.string	"Cuda compilation tools, release 13.0, V13.0.88"
        /*0030*/ 	.string	"Build cuda_13.0.r13.0/compiler.36424714_0"
        /*0030*/ 	.string	"-arch sm_90a -m 64 "



//--------------------- .note.nv.cuinfo           --------------------------
	.section	.note.nv.cuinfo,"",@"SHT_NOTE"
	.sectionflags	@"SHF_NOTE_NV_CUINFO"
        /*0018*/ 	.short	0x0002
        /*001a*/ 	.short	0x005a
        /*001c*/ 	.short	0x0082
	.zero		2


//--------------------- .nv.info                  --------------------------
	.section	.nv.info,"",@"SHT_CUDA_INFO"
	.align	4


	//----- nvinfo : EIATTR_REGCOUNT
	.align		4
        /*0000*/ 	.byte	0x04, 0x2f
        /*0002*/ 	.short	(.L_12 - .L_11)
	.align		4
.L_11:
        /*0004*/ 	.word	index@(_ZN7cutlass13device_kernelINS_4gemm6kernel13GemmUniversalIN4cute5tupleIJiiiiEEENS1_10collective13CollectiveMmaINS1_37MainloopSm90TmaGmmaWarpSpecializedFP8ILi20ENS5_IJNS4_1CILi1EEESB_SB_EEENS1_32KernelTmaWarpSpecializedPingpongEEENS5_IJNSA_ILi64EEENSA_ILi112EEESF_EEENS_12float_e4m3_tENS5_IJlSB_lEEESI_SJ_NS4_8TiledMMAINS4_8MMA_AtomIJNS4_4SM904GMMA30MMA_64x16x32_F32E4M3E4M3_SS_TNILNSN_7ScaleInE1ELSP_1EEEEEENS4_6LayoutISC_NS5_IJNSA_ILi0EEEST_ST_EEEEENS5_IJNS4_10UnderscoreESW_SW_EEEEENS4_13SM90_TMA_LOADENS4_14ComposedLayoutINS4_7SwizzleILi2ELi4ELi3EEENS4_18smem_ptr_flag_bitsILi8EEENSS_INS5_IJNSA_ILi8EEESF_EEENS5_IJSF_SB_EEEEEEEvNS4_8identityESZ_S19_vS1A_EENS_8epilogue10collective6detail29Sm90TmaWarpSpecializedAdapterINS1D_15DefaultEpilogueISI_SJ_SJ_NS1C_6thread17LinearCombinationISI_Li1EffLNS1H_9ScaleType4KindE0ELNS_15FloatRoundStyleE2ESI_EENS1_15EpilogueDefaultEEEEEvvEEEEvNT_6ParamsE)
        /*0008*/ 	.word	0x000000a8


	//----- nvinfo : EIATTR_FRAME_SIZE
	.align		4
.L_12:
        /*000c*/ 	.byte	0x04, 0x11
        /*000e*/ 	.short	(.L_14 - .L_13)
	.align		4
.L_13:
        /*0010*/ 	.word	index@(_ZN7cutlass13device_kernelINS_4gemm6kernel13GemmUniversalIN4cute5tupleIJiiiiEEENS1_10collective13CollectiveMmaINS1_37MainloopSm90TmaGmmaWarpSpecializedFP8ILi20ENS5_IJNS4_1CILi1EEESB_SB_EEENS1_32KernelTmaWarpSpecializedPingpongEEENS5_IJNSA_ILi64EEENSA_ILi112EEESF_EEENS_12float_e4m3_tENS5_IJlSB_lEEESI_SJ_NS4_8TiledMMAINS4_8MMA_AtomIJNS4_4SM904GMMA30MMA_64x16x32_F32E4M3E4M3_SS_TNILNSN_7ScaleInE1ELSP_1EEEEEENS4_6LayoutISC_NS5_IJNSA_ILi0EEEST_ST_EEEEENS5_IJNS4_10UnderscoreESW_SW_EEEEENS4_13SM90_TMA_LOADENS4_14ComposedLayoutINS4_7SwizzleILi2ELi4ELi3EEENS4_18smem_ptr_flag_bitsILi8EEENSS_INS5_IJNSA_ILi8EEESF_EEENS5_IJSF_SB_EEEEEEEvNS4_8identityESZ_S19_vS1A_EENS_8epilogue10collective6detail29Sm90TmaWarpSpecializedAdapterINS1D_15DefaultEpilogueISI_SJ_SJ_NS1C_6thread17LinearCombinationISI_Li1EffLNS1H_9ScaleType4KindE0ELNS_15FloatRoundStyleE2ESI_EENS1_15EpilogueDefaultEEEEEvvEEEEvNT_6ParamsE)
        /*0014*/ 	.word	0x00000000


	//----- nvinfo : EIATTR_MIN_STACK_SIZE
	.align		4
.L_14:
        /*0018*/ 	.byte	0x04, 0x12
        /*001a*/ 	.short	(.L_16 - .L_15)
	.align		4
.L_15:
        /*001c*/ 	.word	index@(_ZN7cutlass13device_kernelINS_4gemm6kernel13GemmUniversalIN4cute5tupleIJiiiiEEENS1_10collective13CollectiveMmaINS1_37MainloopSm90TmaGmmaWarpSpecializedFP8ILi20ENS5_IJNS4_1CILi1EEESB_SB_EEENS1_32KernelTmaWarpSpecializedPingpongEEENS5_IJNSA_ILi64EEENSA_ILi112EEESF_EEENS_12float_e4m3_tENS5_IJlSB_lEEESI_SJ_NS4_8TiledMMAINS4_8MMA_AtomIJNS4_4SM904GMMA30MMA_64x16x32_F32E4M3E4M3_SS_TNILNSN_7ScaleInE1ELSP_1EEEEEENS4_6LayoutISC_NS5_IJNSA_ILi0EEEST_ST_EEEEENS5_IJNS4_10UnderscoreESW_SW_EEEEENS4_13SM90_TMA_LOADENS4_14ComposedLayoutINS4_7SwizzleILi2ELi4ELi3EEENS4_18smem_ptr_flag_bitsILi8EEENSS_INS5_IJNSA_ILi8EEESF_EEENS5_IJSF_SB_EEEEEEEvNS4_8identityESZ_S19_vS1A_EENS_8epilogue10collective6detail29Sm90TmaWarpSpecializedAdapterINS1D_15DefaultEpilogueISI_SJ_SJ_NS1C_6thread17LinearCombinationISI_Li1EffLNS1H_9ScaleType4KindE0ELNS_15FloatRoundStyleE2ESI_EENS1_15EpilogueDefaultEEEEEvvEEEEvNT_6ParamsE)
        /*0020*/ 	.word	0x00000000
.L_16:


//--------------------- .nv.compat                --------------------------
	.section	.nv.compat,"",@"SHT_CUDA_COMPAT_INFO"
	.align	4
        /*0000*/ 	.byte	0x02, 0x09, 0x01, 0x00, 0x02, 0x02, 0x04, 0x00, 0x02, 0x05, 0x05, 0x00, 0x03, 0x07, 0x01, 0x01
        /*0010*/ 	.byte	0x02, 0x03, 0x01, 0x00, 0x02, 0x06, 0x01, 0x00, 0x04, 0x0b, 0x08, 0x00, 0x00, 0x00, 0x00, 0x00
        /*0020*/ 	.byte	0x00, 0x00, 0x00, 0x00


//--------------------- .nv.info._ZN7cutlass13device_kernelINS_4gemm6kernel13GemmUniversalIN4cute5tupleIJiiiiEEENS1_10collective13CollectiveMmaINS1_37MainloopSm90TmaGmmaWarpSpecializedFP8ILi20ENS5_IJNS4_1CILi1EEESB_SB_EEENS1_32KernelTmaWarpSpecializedPingpongEEENS5_IJNSA_ILi64EEENSA_ILi112EEESF_EEENS_12float_e4m3_tENS5_IJlSB_lEEESI_SJ_NS4_8TiledMMAINS4_8MMA_AtomIJNS4_4SM904GMMA30MMA_64x16x32_F32E4M3E4M3_SS_TNILNSN_7ScaleInE1ELSP_1EEEEEENS4_6LayoutISC_NS5_IJNSA_ILi0EEEST_ST_EEEEENS5_IJNS4_10UnderscoreESW_SW_EEEEENS4_13SM90_TMA_LOADENS4_14ComposedLayoutINS4_7SwizzleILi2ELi4ELi3EEENS4_18smem_ptr_flag_bitsILi8EEENSS_INS5_IJNSA_ILi8EEESF_EEENS5_IJSF_SB_EEEEEEEvNS4_8identityESZ_S19_vS1A_EENS_8epilogue10collective6detail29Sm90TmaWarpSpecializedAdapterINS1D_15DefaultEpilogueISI_SJ_SJ_NS1C_6thread17LinearCombinationISI_Li1EffLNS1H_9ScaleType4KindE0ELNS_15FloatRoundStyleE2ESI_EENS1_15EpilogueDefaultEEEEEvvEEEEvNT_6ParamsE --------------------------
	.section	.nv.info._ZN7cutlass13device_kernelINS_4gemm6kernel13GemmUniversalIN4cute5tupleIJiiiiEEENS1_10collective13CollectiveMmaINS1_37MainloopSm90TmaGmmaWarpSpecializedFP8ILi20ENS5_IJNS4_1CILi1EEESB_SB_EEENS1_32KernelTmaWarpSpecializedPingpongEEENS5_IJNSA_ILi64EEENSA_ILi112EEESF_EEENS_12float_e4m3_tENS5_IJlSB_lEEESI_SJ_NS4_8TiledMMAINS4_8MMA_AtomIJNS4_4SM904GMMA30MMA_64x16x32_F32E4M3E4M3_SS_TNILNSN_7ScaleInE1ELSP_1EEEEEENS4_6LayoutISC_NS5_IJNSA_ILi0EEEST_ST_EEEEENS5_IJNS4_10UnderscoreESW_SW_EEEEENS4_13SM90_TMA_LOADENS4_14ComposedLayoutINS4_7SwizzleILi2ELi4ELi3EEENS4_18smem_ptr_flag_bitsILi8EEENSS_INS5_IJNSA_ILi8EEESF_EEENS5_IJSF_SB_EEEEEEEvNS4_8identityESZ_S19_vS1A_EENS_8epilogue10collective6detail29Sm90TmaWarpSpecializedAdapterINS1D_15DefaultEpilogueISI_SJ_SJ_NS1C_6thread17LinearCombinationISI_Li1EffLNS1H_9ScaleType4KindE0ELNS_15FloatRoundStyleE2ESI_EENS1_15EpilogueDefaultEEEEEvvEEEEvNT_6ParamsE,"",@"SHT_CUDA_INFO"
	.sectionflags	@""
	.align	4


	//----- nvinfo : EIATTR_CUDA_API_VERSION
	.align		4
        /*0000*/ 	.byte	0x04, 0x37
        /*0002*/ 	.short	(.L_18 - .L_17)
.L_17:
        /*0004*/ 	.word	0x00000082


	//----- nvinfo : EIATTR_KPARAM_INFO
	.align		4
.L_18:
        /*0008*/ 	.byte	0x04, 0x17
        /*000a*/ 	.short	(.L_20 - .L_19)
.L_19:
        /*000c*/ 	.word	0x00000000
        /*0010*/ 	.short	0x0000
        /*0012*/ 	.short	0x0070
        /*0014*/ 	.byte	0x00, 0xf0, 0x01, 0x10


	//----- nvinfo : EIATTR_SPARSE_MMA_MASK
	.align		4
.L_20:
        /*0018*/ 	.byte	0x03, 0x50
        /*001a*/ 	.short	0x0000


	//----- nvinfo : EIATTR_MAXREG_COUNT
	.align		4
        /*001c*/ 	.byte	0x03, 0x1b
        /*001e*/ 	.short	0x00a8


	//----- nvinfo : EIATTR_NUM_BARRIERS
	.align		4
        /*0020*/ 	.byte	0x02, 0x4c
        /*0022*/ 	.byte	0x01
	.zero		1


	//----- nvinfo : EIATTR_MERCURY_ISA_VERSION
	.align		4
        /*0024*/ 	.byte	0x03, 0x5f
        /*0026*/ 	.short	0x0101


	//----- nvinfo : EIATTR_INT_WARP_WIDE_INSTR_OFFSETS
	.align		4
        /*0028*/ 	.byte	0x04, 0x31
        /*002a*/ 	.short	(.L_22 - .L_21)


	//   ....[0]....
.L_21:
        /*002c*/ 	.word	0x00000650


	//   ....[1]....
        /*0030*/ 	.word	0x00000670


	//   ....[2]....
        /*0034*/ 	.word	0x000006f0


	//   ....[3]....
        /*0038*/ 	.word	0x00000700


	//   ....[4]....
        /*003c*/ 	.word	0x00000710


	//   ....[5]....
        /*0040*/ 	.word	0x00000730


	//   ....[6]....
        /*0044*/ 	.word	0x000007b0


	//   ....[7]....
        /*0048*/ 	.word	0x000007d0


	//----- nvinfo : EIATTR_COOP_GROUP_MASK_REGIDS
	.align		4
.L_22:
        /*004c*/ 	.byte	0x04, 0x29
        /*004e*/ 	.short	(.L_24 - .L_23)


	//   ....[0]....
.L_23:
        /*0050*/ 	.word	0xffffffff


	//   ....[1]....
        /*0054*/ 	.word	0xffffffff


	//   ....[2]....
        /*0058*/ 	.word	0xffffffff


	//   ....[3]....
        /*005c*/ 	.word	0xffffffff


	//   ....[4]....
        /*0060*/ 	.word	0xffffffff


	//   ....[5]....
        /*0064*/ 	.word	0xffffffff


	//----- nvinfo : EIATTR_COOP_GROUP_INSTR_OFFSETS
	.align		4
.L_24:
        /*0068*/ 	.byte	0x04, 0x28
        /*006a*/ 	.short	(.L_26 - .L_25)


	//   ....[0]....
.L_25:
        /*006c*/ 	.word	0x00000060


	//   ....[1]....
        /*0070*/ 	.word	0x00000070


	//   ....[2]....
        /*0074*/ 	.word	0x00000130


	//   ....[3]....
        /*0078*/ 	.word	0x000004f0


	//   ....[4]....
        /*007c*/ 	.word	0x00000530


	//   ....[5]....
        /*0080*/ 	.word	0x00000570


	//----- nvinfo : EIATTR_REG_RECONFIG
	.align		4
.L_26:
        /*0084*/ 	.byte	0x01, 0x54
	.zero		2


	//----- nvinfo : EIATTR_MBARRIER_INSTR_OFFSETS
	.align		4
        /*0088*/ 	.byte	0x04, 0x39
        /*008a*/ 	.short	(.L_28 - .L_27)


	//   ....[0]....
.L_27:
        /*008c*/ 	.word	0x00000250
        /*0090*/ 	.word	0x000000ff
        /*0094*/ 	.word	0x00000000
        /*0098*/ 	.short	0x0100
        /*009a*/ 	.byte	0x08
	.zero		1


	//   ....[1]....
        /*009c*/ 	.word	0x00000260
        /*00a0*/ 	.word	0x000000ff
        /*00a4*/ 	.word	0x000000a0
        /*00a8*/ 	.short	0x0100
        /*00aa*/ 	.byte	0x08
	.zero		1


	//   ....[2]....
        /*00ac*/ 	.word	0x00000270
        /*00b0*/ 	.word	0x000000ff
        /*00b4*/ 	.word	0x00000008
        /*00b8*/ 	.short	0x0100
        /*00ba*/ 	.byte	0x08
	.zero		1


	//   ....[3]....
        /*00bc*/ 	.word	0x00000280
        /*00c0*/ 	.word	0x000000ff
        /*00c4*/ 	.word	0x000000a8
        /*00c8*/ 	.short	0x0100
        /*00ca*/ 	.byte	0x08
	.zero		1


	//   ....[4]....
        /*00cc*/ 	.word	0x00000290
        /*00d0*/ 	.word	0x000000ff
        /*00d4*/ 	.word	0x00000010
        /*00d8*/ 	.short	0x0100
        /*00da*/ 	.byte	0x08
	.zero		1


	//   ....[5]....
        /*00dc*/ 	.word	0x000002a0
        /*00e0*/ 	.word	0x000000ff
        /*00e4*/ 	.word	0x000000b0
        /*00e8*/ 	.short	0x0100
        /*00ea*/ 	.byte	0x08
	.zero		1


	//   ....[6]....
        /*00ec*/ 	.word	0x000002b0
        /*00f0*/ 	.word	0x000000ff
        /*00f4*/ 	.word	0x00000018
        /*00f8*/ 	.short	0x0100
        /*00fa*/ 	.byte	0x08
	.zero		1


	//   ....[7]....
        /*00fc*/ 	.word	0x000002c0
        /*0100*/ 	.word	0x000000ff
        /*0104*/ 	.word	0x000000b8
        /*0108*/ 	.short	0x0100
        /*010a*/ 	.byte	0x08
	.zero		1


	//   ....[8]....
        /*010c*/ 	.word	0x000002d0
        /*0110*/ 	.word	0x000000ff
        /*0114*/ 	.word	0x00000020
        /*0118*/ 	.short	0x0100
        /*011a*/ 	.byte	0x08
	.zero		1


	//   ....[9]....
        /*011c*/ 	.word	0x000002e0
        /*0120*/ 	.word	0x000000ff
        /*0124*/ 	.word	0x000000c0
        /*0128*/ 	.short	0x0100
        /*012a*/ 	.byte	0x08
	.zero		1


	//   ....[10]....
        /*012c*/ 	.word	0x000002f0
        /*0130*/ 	.word	0x000000ff
        /*0134*/ 	.word	0x00000028
        /*0138*/ 	.short	0x0100
        /*013a*/ 	.byte	0x08
	.zero		1


	//   ....[11]....
        /*013c*/ 	.word	0x00000300
        /*0140*/ 	.word	0x000000ff
        /*0144*/ 	.word	0x000000c8
        /*0148*/ 	.short	0x0100
        /*014a*/ 	.byte	0x08
	.zero		1


	//   ....[12]....
        /*014c*/ 	.word	0x00000310
        /*0150*/ 	.word	0x000000ff
        /*0154*/ 	.word	0x00000030
        /*0158*/ 	.short	0x0100
        /*015a*/ 	.byte	0x08
	.zero		1


	//   ....[13]....
        /*015c*/ 	.word	0x00000320
        /*0160*/ 	.word	0x000000ff
        /*0164*/ 	.word	0x000000d0
        /*0168*/ 	.short	0x0100
        /*016a*/ 	.byte	0x08
	.zero		1


	//   ....[14]....
        /*016c*/ 	.word	0x00000330
        /*0170*/ 	.word	0x000000ff
        /*0174*/ 	.word	0x00000038
        /*0178*/ 	.short	0x0100
        /*017a*/ 	.byte	0x08
	.zero		1


	//   ....[15]....
        /*017c*/ 	.word	0x00000340
        /*0180*/ 	.word	0x000000ff
        /*0184*/ 	.word	0x000000d8
        /*0188*/ 	.short	0x0100
        /*018a*/ 	.byte	0x08
	.zero		1


	//   ....[16]....
        /*018c*/ 	.word	0x00000350
        /*0190*/ 	.word	0x000000ff
        /*0194*/ 	.word	0x00000040
        /*0198*/ 	.short	0x0100
        /*019a*/ 	.byte	0x08
	.zero		1


	//   ....[17]....
        /*019c*/ 	.word	0x00000360
        /*01a0*/ 	.word	0x000000ff
        /*01a4*/ 	.word	0x000000e0
        /*01a8*/ 	.short	0x0100
        /*01aa*/ 	.byte	0x08
	.zero		1


	//   ....[18]....
        /*01ac*/ 	.word	0x00000370
        /*01b0*/ 	.word	0x000000ff
        /*01b4*/ 	.word	0x00000048
        /*01b8*/ 	.short	0x0100
        /*01ba*/ 	.byte	0x08
	.zero		1


	//   ....[19]....
        /*01bc*/ 	.word	0x00000380
        /*01c0*/ 	.word	0x000000ff
        /*01c4*/ 	.word	0x000000e8
        /*01c8*/ 	.short	0x0100
        /*01ca*/ 	.byte	0x08
	.zero		1


	//   ....[20]....
        /*01cc*/ 	.word	0x00000390
        /*01d0*/ 	.word	0x000000ff
        /*01d4*/ 	.word	0x00000050
        /*01d8*/ 	.short	0x0100
        /*01da*/ 	.byte	0x08
	.zero		1


	//   ....[21]....
        /*01dc*/ 	.word	0x000003a0
        /*01e0*/ 	.word	0x000000ff
        /*01e4*/ 	.word	0x000000f0
        /*01e8*/ 	.short	0x0100
        /*01ea*/ 	.byte	0x08
	.zero		1


	//   ....[22]....
        /*01ec*/ 	.word	0x000003b0
        /*01f0*/ 	.word	0x000000ff
        /*01f4*/ 	.word	0x00000058
        /*01f8*/ 	.short	0x0100
        /*01fa*/ 	.byte	0x08
	.zero		1


	//   ....[23]....
        /*01fc*/ 	.word	0x000003c0
        /*0200*/ 	.word	0x000000ff
        /*0204*/ 	.word	0x000000f8
        /*0208*/ 	.short	0x0100
        /*020a*/ 	.byte	0x08
	.zero		1


	//   ....[24]....
        /*020c*/ 	.word	0x000003d0
        /*0210*/ 	.word	0x000000ff
        /*0214*/ 	.word	0x00000060
        /*0218*/ 	.short	0x0100
        /*021a*/ 	.byte	0x08
	.zero		1


	//   ....[25]....
        /*021c*/ 	.word	0x000003e0
        /*0220*/ 	.word	0x000000ff
        /*0224*/ 	.word	0x00000100
        /*0228*/ 	.short	0x0100
        /*022a*/ 	.byte	0x08
	.zero		1


	//   ....[26]....
        /*022c*/ 	.word	0x000003f0
        /*0230*/ 	.word	0x000000ff
        /*0234*/ 	.word	0x00000068
        /*0238*/ 	.short	0x0100
        /*023a*/ 	.byte	0x08
	.zero		1


	//   ....[27]....
        /*023c*/ 	.word	0x00000400
        /*0240*/ 	.word	0x000000ff
        /*0244*/ 	.word	0x00000108
        /*0248*/ 	.short	0x0100
        /*024a*/ 	.byte	0x08
	.zero		1


	//   ....[28]....
        /*024c*/ 	.word	0x00000410
        /*0250*/ 	.word	0x000000ff
        /*0254*/ 	.word	0x00000070
        /*0258*/ 	.short	0x0100
        /*025a*/ 	.byte	0x08
	.zero		1


	//   ....[29]....
        /*025c*/ 	.word	0x00000420
        /*0260*/ 	.word	0x000000ff
        /*0264*/ 	.word	0x00000110
        /*0268*/ 	.short	0x0100
        /*026a*/ 	.byte	0x08
	.zero		1


	//   ....[30]....
        /*026c*/ 	.word	0x00000430
        /*0270*/ 	.word	0x000000ff
        /*0274*/ 	.word	0x00000078
        /*0278*/ 	.short	0x0100
        /*027a*/ 	.byte	0x08
	.zero		1


	//   ....[31]....
        /*027c*/ 	.word	0x00000440
        /*0280*/ 	.word	0x000000ff
        /*0284*/ 	.word	0x00000118
        /*0288*/ 	.short	0x0100
        /*028a*/ 	.byte	0x08
	.zero		1


	//   ....[32]....
        /*028c*/ 	.word	0x00000450
        /*0290*/ 	.word	0x000000ff
        /*0294*/ 	.word	0x00000080
        /*0298*/ 	.short	0x0100
        /*029a*/ 	.byte	0x08
	.zero		1


	//   ....[33]....
        /*029c*/ 	.word	0x00000460
        /*02a0*/ 	.word	0x000000ff
        /*02a4*/ 	.word	0x00000120
        /*02a8*/ 	.short	0x0100
        /*02aa*/ 	.byte	0x08
	.zero		1


	//   ....[34]....
        /*02ac*/ 	.word	0x00000470
        /*02b0*/ 	.word	0x000000ff
        /*02b4*/ 	.word	0x00000088
        /*02b8*/ 	.short	0x0100
        /*02ba*/ 	.byte	0x08
	.zero		1


	//   ....[35]....
        /*02bc*/ 	.word	0x00000480
        /*02c0*/ 	.word	0x000000ff
        /*02c4*/ 	.word	0x00000128
        /*02c8*/ 	.short	0x0100
        /*02ca*/ 	.byte	0x08
	.zero		1


	//   ....[36]....
        /*02cc*/ 	.word	0x00000490
        /*02d0*/ 	.word	0x000000ff
        /*02d4*/ 	.word	0x00000090
        /*02d8*/ 	.short	0x0100
        /*02da*/ 	.byte	0x08
	.zero		1


	//   ....[37]....
        /*02dc*/ 	.word	0x000004a0
        /*02e0*/ 	.word	0x000000ff
        /*02e4*/ 	.word	0x00000130
        /*02e8*/ 	.short	0x0100
        /*02ea*/ 	.byte	0x08
	.zero		1


	//   ....[38]....
        /*02ec*/ 	.word	0x000004b0
        /*02f0*/ 	.word	0x000000ff
        /*02f4*/ 	.word	0x00000098
        /*02f8*/ 	.short	0x0100
        /*02fa*/ 	.byte	0x08
	.zero		1


	//   ....[39]....
        /*02fc*/ 	.word	0x000004c0
        /*0300*/ 	.word	0x000000ff
        /*0304*/ 	.word	0x00000138
        /*0308*/ 	.short	0x0100
        /*030a*/ 	.byte	0x08
	.zero		1


	//   ....[40]....
        /*030c*/ 	.word	0x00000800
        /*0310*/ 	.word	0x000000ff
        /*0314*/ 	.word	0x00000170
        /*0318*/ 	.short	0x0100
        /*031a*/ 	.byte	0x08
	.zero		1


	//   ....[41]....
        /*031c*/ 	.word	0x00000850
        /*0320*/ 	.word	0x000000ff
        /*0324*/ 	.word	0x00000178
        /*0328*/ 	.short	0x0100
        /*032a*/ 	.byte	0x08
	.zero		1


	//   ....[42]....
        /*032c*/ 	.word	0x00000870
        /*0330*/ 	.word	0x000000ff
        /*0334*/ 	.word	0x00000150
        /*0338*/ 	.short	0x0100
        /*033a*/ 	.byte	0x09
	.zero		1


	//   ....[43]....
        /*033c*/ 	.word	0x00000880
        /*0340*/ 	.word	0x000000ff
        /*0344*/ 	.word	0x00000158
        /*0348*/ 	.short	0x0100
        /*034a*/ 	.byte	0x09
	.zero		1


	//   ....[44]....
        /*034c*/ 	.word	0x00000890
        /*0350*/ 	.word	0x000000ff
        /*0354*/ 	.word	0x00000160
        /*0358*/ 	.short	0x0100
        /*035a*/ 	.byte	0x09
	.zero		1


	//   ....[45]....
        /*035c*/ 	.word	0x000008a0
        /*0360*/ 	.word	0x000000ff
        /*0364*/ 	.word	0x00000168
        /*0368*/ 	.short	0x0100
        /*036a*/ 	.byte	0x09
	.zero		1


	//   ....[46]....
        /*036c*/ 	.word	0x00001650
        /*0370*/ 	.word	0x000000ff
        /*0374*/ 	.word	0xfffffff8
        /*0378*/ 	.short	0x010a
        /*037a*/ 	.byte	0x0b
	.zero		1


	//   ....[47]....
        /*037c*/ 	.word	0x00001aa0
        /*0380*/ 	.word	0x000000ff
        /*0384*/ 	.word	0x00000000
        /*0388*/ 	.short	0x010a
        /*038a*/ 	.byte	0x0e
	.zero		1


	//   ....[48]....
        /*038c*/ 	.word	0x00001b00
        /*0390*/ 	.word	0x000000ff
        /*0394*/ 	.word	0x00000000
        /*0398*/ 	.short	0x010a
        /*039a*/ 	.byte	0x0e
	.zero		1


	//   ....[49]....
        /*039c*/ 	.word	0x00002640
        /*03a0*/ 	.word	0x000000ff
        /*03a4*/ 	.word	0x00000000
        /*03a8*/ 	.short	0x010a
        /*03aa*/ 	.byte	0x14
	.zero		1


	//   ....[50]....
        /*03ac*/ 	.word	0x00002680
        /*03b0*/ 	.word	0x000000ff
        /*03b4*/ 	.word	0x00000000
        /*03b8*/ 	.short	0x010a
        /*03ba*/ 	.byte	0x14
	.zero		1


	//   ....[51]....
        /*03bc*/ 	.word	0x00002f80
        /*03c0*/ 	.word	0x000000ff
        /*03c4*/ 	.word	0x00000000
        /*03c8*/ 	.short	0x0101
        /*03ca*/ 	.byte	0x13
	.zero		1


	//   ....[52]....
        /*03cc*/ 	.word	0x00003470
        /*03d0*/ 	.word	0x0000000f
        /*03d4*/ 	.word	0x00000000
        /*03d8*/ 	.short	0x0101
        /*03da*/ 	.byte	0x09
	.zero		1


	//   ....[53]....
        /*03dc*/ 	.word	0x00003550
        /*03e0*/ 	.word	0x000000ff
        /*03e4*/ 	.word	0x00000000
        /*03e8*/ 	.short	0x0101
        /*03ea*/ 	.byte	0x05
	.zero		1


	//   ....[54]....
        /*03ec*/ 	.word	0x00003600
        /*03f0*/ 	.word	0x000000ff
        /*03f4*/ 	.word	0x00000008
        /*03f8*/ 	.short	0x010a
        /*03fa*/ 	.byte	0x0b
	.zero		1


	//   ....[55]....
        /*03fc*/ 	.word	0x00007960
        /*0400*/ 	.word	0x00000004
        /*0404*/ 	.word	0x00000000
        /*0408*/ 	.short	0x0101
        /*040a*/ 	.byte	0x09
	.zero		1


	//   ....[56]....
        /*040c*/ 	.word	0x00008240
        /*0410*/ 	.word	0x00000013
        /*0414*/ 	.word	0x000000a0
        /*0418*/ 	.short	0x010a
        /*041a*/ 	.byte	0x3f
	.zero		1


	//   ....[57]....
        /*041c*/ 	.word	0x000085a0
        /*0420*/ 	.word	0x0000000a
        /*0424*/ 	.word	0x00000178
        /*0428*/ 	.short	0x0101
        /*042a*/ 	.byte	0x3f
	.zero		1


	//   ....[58]....
        /*042c*/ 	.word	0x00008d00
        /*0430*/ 	.word	0x00000005
        /*0434*/ 	.word	0x00000000
        /*0438*/ 	.short	0x010a
        /*043a*/ 	.byte	0x3f
	.zero		1


	//   ....[59]....
        /*043c*/ 	.word	0x00008d80
        /*0440*/ 	.word	0x00000007
        /*0444*/ 	.word	0x00000000
        /*0448*/ 	.short	0x010a
        /*044a*/ 	.byte	0x3f
	.zero		1


	//   ....[60]....
        /*044c*/ 	.word	0x00008e10
        /*0450*/ 	.word	0x00000006
        /*0454*/ 	.word	0x00000000
        /*0458*/ 	.short	0x010a
        /*045a*/ 	.byte	0x3f
	.zero		1


	//   ....[61]....
        /*045c*/ 	.word	0x00008ea0
        /*0460*/ 	.word	0x00000009
        /*0464*/ 	.word	0x00000000
        /*0468*/ 	.short	0x010a
        /*046a*/ 	.byte	0x3f
	.zero		1


	//   ....[62]....
        /*046c*/ 	.word	0x00008f30
        /*0470*/ 	.word	0x00000006
        /*0474*/ 	.word	0x00000000
        /*0478*/ 	.short	0x010a
        /*047a*/ 	.byte	0x3f
	.zero		1


	//   ....[63]....
        /*047c*/ 	.word	0x00008fc0
        /*0480*/ 	.word	0x00000009
        /*0484*/ 	.word	0x00000000
        /*0488*/ 	.short	0x010a
        /*048a*/ 	.byte	0x3f
	.zero		1


	//   ....[64]....
        /*048c*/ 	.word	0x00009050
        /*0490*/ 	.word	0x00000006
        /*0494*/ 	.word	0x00000000
        /*0498*/ 	.short	0x010a
        /*049a*/ 	.byte	0x3f
	.zero		1


	//   ....[65]....
        /*049c*/ 	.word	0x000090e0
        /*04a0*/ 	.word	0x00000009
        /*04a4*/ 	.word	0x00000000
        /*04a8*/ 	.short	0x010a
        /*04aa*/ 	.byte	0x3f
	.zero		1


	//   ....[66]....
        /*04ac*/ 	.word	0x00009170
        /*04b0*/ 	.word	0x00000006
        /*04b4*/ 	.word	0x00000000
        /*04b8*/ 	.short	0x010a
        /*04ba*/ 	.byte	0x3f
	.zero		1


	//   ....[67]....
        /*04bc*/ 	.word	0x00009200
        /*04c0*/ 	.word	0x00000009
        /*04c4*/ 	.word	0x00000000
        /*04c8*/ 	.short	0x010a
        /*04ca*/ 	.byte	0x3f
	.zero		1


	//   ....[68]....
        /*04cc*/ 	.word	0x00009290
        /*04d0*/ 	.word	0x00000006
        /*04d4*/ 	.word	0x00000000
        /*04d8*/ 	.short	0x010a
        /*04da*/ 	.byte	0x3f
	.zero		1


	//   ....[69]....
        /*04dc*/ 	.word	0x00009320
        /*04e0*/ 	.word	0x00000009
        /*04e4*/ 	.word	0x00000000
        /*04e8*/ 	.short	0x010a
        /*04ea*/ 	.byte	0x3f
	.zero		1


	//   ....[70]....
        /*04ec*/ 	.word	0x000093b0
        /*04f0*/ 	.word	0x00000006
        /*04f4*/ 	.word	0x00000000
        /*04f8*/ 	.short	0x010a
        /*04fa*/ 	.byte	0x3f
	.zero		1


	//   ....[71]....
        /*04fc*/ 	.word	0x00009440
        /*0500*/ 	.word	0x00000009
        /*0504*/ 	.word	0x00000000
        /*0508*/ 	.short	0x010a
        /*050a*/ 	.byte	0x3f
	.zero		1


	//   ....[72]....
        /*050c*/ 	.word	0x000094d0
        /*0510*/ 	.word	0x00000006
        /*0514*/ 	.word	0x00000000
        /*0518*/ 	.short	0x010a
        /*051a*/ 	.byte	0x3f
	.zero		1


	//   ....[73]....
        /*051c*/ 	.word	0x00009560
        /*0520*/ 	.word	0x00000009
        /*0524*/ 	.word	0x00000000
        /*0528*/ 	.short	0x010a
        /*052a*/ 	.byte	0x3f
	.zero		1


	//   ....[74]....
        /*052c*/ 	.word	0x000095f0
        /*0530*/ 	.word	0x00000006
        /*0534*/ 	.word	0x00000000
        /*0538*/ 	.short	0x010a
        /*053a*/ 	.byte	0x3f
	.zero		1


	//   ....[75]....
        /*053c*/ 	.word	0x00009680
        /*0540*/ 	.word	0x00000009
        /*0544*/ 	.word	0x00000000
        /*0548*/ 	.short	0x010a
        /*054a*/ 	.byte	0x3f
	.zero		1


	//   ....[76]....
        /*054c*/ 	.word	0x00009710
        /*0550*/ 	.word	0x00000006
        /*0554*/ 	.word	0x00000000
        /*0558*/ 	.short	0x010a
        /*055a*/ 	.byte	0x3f
	.zero		1


	//   ....[77]....
        /*055c*/ 	.word	0x000097a0
        /*0560*/ 	.word	0x00000003
        /*0564*/ 	.word	0x00000000
        /*0568*/ 	.short	0x010a
        /*056a*/ 	.byte	0x3f
	.zero		1


	//   ....[78]....
        /*056c*/ 	.word	0x00009810
        /*0570*/ 	.word	0x0000000f
        /*0574*/ 	.word	0xfffffff8
        /*0578*/ 	.short	0x010a
        /*057a*/ 	.byte	0x3f
	.zero		1


	//   ....[79]....
        /*057c*/ 	.word	0x00009870
        /*0580*/ 	.word	0x0000000f
        /*0584*/ 	.word	0x00000000
        /*0588*/ 	.short	0x010a
        /*058a*/ 	.byte	0x3f
	.zero		1


	//   ....[80]....
        /*058c*/ 	.word	0x000098d0
        /*0590*/ 	.word	0x00000010
        /*0594*/ 	.word	0x00000000
        /*0598*/ 	.short	0x010a
        /*059a*/ 	.byte	0x3f
	.zero		1


	//   ....[81]....
        /*059c*/ 	.word	0x00009930
        /*05a0*/ 	.word	0x0000000f
        /*05a4*/ 	.word	0x00000008
        /*05a8*/ 	.short	0x010a
        /*05aa*/ 	.byte	0x3f
	.zero		1


	//   ....[82]....
        /*05ac*/ 	.word	0x00009a00
        /*05b0*/ 	.word	0x00000013
        /*05b4*/ 	.word	0x000000a0
        /*05b8*/ 	.short	0x010a
        /*05ba*/ 	.byte	0x3f
	.zero		1


	//   ....[83]....
        /*05bc*/ 	.word	0x00009ae0
        /*05c0*/ 	.word	0x00000005
        /*05c4*/ 	.word	0x00000000
        /*05c8*/ 	.short	0x010a
        /*05ca*/ 	.byte	0x3f
	.zero		1


	//   ....[84]....
        /*05cc*/ 	.word	0x00009b30
        /*05d0*/ 	.word	0x00000007
        /*05d4*/ 	.word	0x00000000
        /*05d8*/ 	.short	0x010a
        /*05da*/ 	.byte	0x3f
	.zero		1


	//   ....[85]....
        /*05dc*/ 	.word	0x00009b80
        /*05e0*/ 	.word	0x00000006
        /*05e4*/ 	.word	0x00000000
        /*05e8*/ 	.short	0x010a
        /*05ea*/ 	.byte	0x3f
	.zero		1


	//   ....[86]....
        /*05ec*/ 	.word	0x00009bd0
        /*05f0*/ 	.word	0x00000009
        /*05f4*/ 	.word	0x00000000
        /*05f8*/ 	.short	0x010a
        /*05fa*/ 	.byte	0x3f
	.zero		1


	//   ....[87]....
        /*05fc*/ 	.word	0x00009c20
        /*0600*/ 	.word	0x00000006
        /*0604*/ 	.word	0x00000000
        /*0608*/ 	.short	0x010a
        /*060a*/ 	.byte	0x3f
	.zero		1


	//   ....[88]....
        /*060c*/ 	.word	0x00009c70
        /*0610*/ 	.word	0x00000009
        /*0614*/ 	.word	0x00000000
        /*0618*/ 	.short	0x010a
        /*061a*/ 	.byte	0x3f
	.zero		1


	//   ....[89]....
        /*061c*/ 	.word	0x00009cc0
        /*0620*/ 	.word	0x00000006
        /*0624*/ 	.word	0x00000000
        /*0628*/ 	.short	0x010a
        /*062a*/ 	.byte	0x3f
	.zero		1


	//   ....[90]....
        /*062c*/ 	.word	0x00009d10
        /*0630*/ 	.word	0x00000009
        /*0634*/ 	.word	0x00000000
        /*0638*/ 	.short	0x010a
        /*063a*/ 	.byte	0x3f
	.zero		1


	//   ....[91]....
        /*063c*/ 	.word	0x00009d60
        /*0640*/ 	.word	0x00000006
        /*0644*/ 	.word	0x00000000
        /*0648*/ 	.short	0x010a
        /*064a*/ 	.byte	0x3f
	.zero		1


	//   ....[92]....
        /*064c*/ 	.word	0x00009db0
        /*0650*/ 	.word	0x00000009
        /*0654*/ 	.word	0x00000000
        /*0658*/ 	.short	0x010a
        /*065a*/ 	.byte	0x3f
	.zero		1


	//   ....[93]....
        /*065c*/ 	.word	0x00009e00
        /*0660*/ 	.word	0x00000006
        /*0664*/ 	.word	0x00000000
        /*0668*/ 	.short	0x010a
        /*066a*/ 	.byte	0x3f
	.zero		1


	//   ....[94]....
        /*066c*/ 	.word	0x00009e50
        /*0670*/ 	.word	0x00000009
        /*0674*/ 	.word	0x00000000
        /*0678*/ 	.short	0x010a
        /*067a*/ 	.byte	0x3f
	.zero		1


	//   ....[95]....
        /*067c*/ 	.word	0x00009ea0
        /*0680*/ 	.word	0x00000006
        /*0684*/ 	.word	0x00000000
        /*0688*/ 	.short	0x010a
        /*068a*/ 	.byte	0x3f
	.zero		1


	//   ....[96]....
        /*068c*/ 	.word	0x00009ef0
        /*0690*/ 	.word	0x00000009
        /*0694*/ 	.word	0x00000000
        /*0698*/ 	.short	0x010a
        /*069a*/ 	.byte	0x3f
	.zero		1


	//   ....[97]....
        /*069c*/ 	.word	0x00009f40
        /*06a0*/ 	.word	0x00000006
        /*06a4*/ 	.word	0x00000000
        /*06a8*/ 	.short	0x010a
        /*06aa*/ 	.byte	0x3f
	.zero		1


	//   ....[98]....
        /*06ac*/ 	.word	0x00009f90
        /*06b0*/ 	.word	0x00000009
        /*06b4*/ 	.word	0x00000000
        /*06b8*/ 	.short	0x010a
        /*06ba*/ 	.byte	0x3f
	.zero		1


	//   ....[99]....
        /*06bc*/ 	.word	0x00009fe0
        /*06c0*/ 	.word	0x00000006
        /*06c4*/ 	.word	0x00000000
        /*06c8*/ 	.short	0x010a
        /*06ca*/ 	.byte	0x3f
	.zero		1


	//   ....[100]....
        /*06cc*/ 	.word	0x0000a030
        /*06d0*/ 	.word	0x00000009
        /*06d4*/ 	.word	0x00000000
        /*06d8*/ 	.short	0x010a
        /*06da*/ 	.byte	0x3f
	.zero		1


	//   ....[101]....
        /*06dc*/ 	.word	0x0000a080
        /*06e0*/ 	.word	0x00000006
        /*06e4*/ 	.word	0x00000000
        /*06e8*/ 	.short	0x010a
        /*06ea*/ 	.byte	0x3f
	.zero		1


	//----- nvinfo : EIATTR_NUM_MBARRIERS
	.align		4
.L_28:
        /*06ec*/ 	.byte	0x03, 0x38
        /*06ee*/ 	.short	0x002e


	//----- nvinfo : EIATTR_EXIT_INSTR_OFFSETS
	.align		4
        /*06f0*/ 	.byte	0x04, 0x1c
        /*06f2*/ 	.short	(.L_30 - .L_29)


	//   ....[0]....
.L_29:
        /*06f4*/ 	.word	0x00001380


	//   ....[1]....
        /*06f8*/ 	.word	0x000013e0


	//   ....[2]....
        /*06fc*/ 	.word	0x00007f70


	//   ....[3]....
        /*0700*/ 	.word	0x00007fa0


	//   ....[4]....
        /*0704*/ 	.word	0x000097f0


	//----- nvinfo : EIATTR_MAX_THREADS
	.align		4
.L_30:
        /*0708*/ 	.byte	0x04, 0x05
        /*070a*/ 	.short	(.L_32 - .L_31)
.L_31:
        /*070c*/ 	.word	0x00000180
        /*0710*/ 	.word	0x00000001
        /*0714*/ 	.word	0x00000001


	//----- nvinfo : EIATTR_CRS_STACK_SIZE
	.align		4
.L_32:
        /*0718*/ 	.byte	0x04, 0x1e
        /*071a*/ 	.short	(.L_34 - .L_33)
.L_33:
        /*071c*/ 	.word	0x00000000


	//----- nvinfo : EIATTR_CBANK_PARAM_SIZE
	.align		4
.L_34:
        /*0720*/ 	.byte	0x03, 0x19
        /*0722*/ 	.short	0x0470


	//----- nvinfo : EIATTR_PARAM_CBANK
	.align		4
        /*0724*/ 	.byte	0x04, 0x0a
        /*0726*/ 	.short	(.L_36 - .L_35)
	.align		4
.L_35:
        /*0728*/ 	.word	index@(.nv.constant0._ZN7cutlass13device_kernelINS_4gemm6kernel13GemmUniversalIN4cute5tupleIJiiiiEEENS1_10collective13CollectiveMmaINS1_37MainloopSm90TmaGmmaWarpSpecializedFP8ILi20ENS5_IJNS4_1CILi1EEESB_SB_EEENS1_32KernelTmaWarpSpecializedPingpongEEENS5_IJNSA_ILi64EEENSA_ILi112EEESF_EEENS_12float_e4m3_tENS5_IJlSB_lEEESI_SJ_NS4_8TiledMMAINS4_8MMA_AtomIJNS4_4SM904GMMA30MMA_64x16x32_F32E4M3E4M3_SS_TNILNSN_7ScaleInE1ELSP_1EEEEEENS4_6LayoutISC_NS5_IJNSA_ILi0EEEST_ST_EEEEENS5_IJNS4_10UnderscoreESW_SW_EEEEENS4_13SM90_TMA_LOADENS4_14ComposedLayoutINS4_7SwizzleILi2ELi4ELi3EEENS4_18smem_ptr_flag_bitsILi8EEENSS_INS5_IJNSA_ILi8EEESF_EEENS5_IJSF_SB_EEEEEEEvNS4_8identityESZ_S19_vS1A_EENS_8epilogue10collective6detail29Sm90TmaWarpSpecializedAdapterINS1D_15DefaultEpilogueISI_SJ_SJ_NS1C_6thread17LinearCombinationISI_Li1EffLNS1H_9ScaleType4KindE0ELNS_15FloatRoundStyleE2ESI_EENS1_15EpilogueDefaultEEEEEvvEEEEvNT_6ParamsE)
        /*072c*/ 	.short	0x0210
        /*072e*/ 	.short	0x0470


	//----- nvinfo : EIATTR_SW_WAR
	.align		4
.L_36:
        /*0730*/ 	.byte	0x04, 0x36
        /*0732*/ 	.short	(.L_38 - .L_37)
.L_37:
        /*0734*/ 	.word	0x00000008
.L_38:


//--------------------- .nv.callgraph             --------------------------
	.section	.nv.callgraph,"",@"SHT_CUDA_CALLGRAPH"
	.align	4
	.sectionentsize	8
	.align		4
        /*0000*/ 	.word	0x00000000
	.align		4
        /*0004*/ 	.word	0xffffffff
	.align		4
        /*0008*/ 	.word	0x00000000
	.align		4
        /*000c*/ 	.word	0xfffffffe
	.align		4
        /*0010*/ 	.word	0x00000000
	.align		4
        /*0014*/ 	.word	0xfffffffd
	.align		4
        /*0018*/ 	.word	0x00000000
	.align		4
        /*001c*/ 	.word	0xfffffffc


//--------------------- .nv.constant4             --------------------------
	.section	.nv.constant4,"a",@progbits
	.align	8
	.align		8
.nv.constant4:
        /*0000*/ 	.dword	_ZN39_INTERNAL_95306bf2_4_k_cu_7a2de4dc_55504cuda3std3__45__cpo5beginE
	.align		8
        /*0008*/ 	.dword	_ZN39_INTERNAL_95306bf2_4_k_cu_7a2de4dc_55504cuda3std3__45__cpo3endE
	.align		8
        /*0010*/ 	.dword	_ZN39_INTERNAL_95306bf2_4_k_cu_7a2de4dc_55504cuda3std3__45__cpo6cbeginE
	.align		8
        /*0018*/ 	.dword	_ZN39_INTERNAL_95306bf2_4_k_cu_7a2de4dc_55504cuda3std3__45__cpo4cendE
	.align		8
        /*0020*/ 	.dword	_ZN39_INTERNAL_95306bf2_4_k_cu_7a2de4dc_55504cuda3std3__441_GLOBAL__N__95306bf2_4_k_cu_7a2de4dc_55506ignoreE
	.align		8
        /*0028*/ 	.dword	_ZN39_INTERNAL_95306bf2_4_k_cu_7a2de4dc_55504cuda3std3__419piecewise_constructE
	.align		8
        /*0030*/ 	.dword	_ZN39_INTERNAL_95306bf2_4_k_cu_7a2de4dc_55504cuda3std3__48in_placeE
	.align		8
        /*0038*/ 	.dword	_ZN39_INTERNAL_95306bf2_4_k_cu_7a2de4dc_55504cuda3std6ranges3__45__cpo4swapE
	.align		8
        /*0040*/ 	.dword	_ZN39_INTERNAL_95306bf2_4_k_cu_7a2de4dc_55504cuda3std6ranges3__45__cpo9iter_moveE
	.align		8
        /*0048*/ 	.dword	_ZN39_INTERNAL_95306bf2_4_k_cu_7a2de4dc_55504cute7productE
	.align		8
        /*0050*/ 	.dword	_ZN39_INTERNAL_95306bf2_4_k_cu_7a2de4dc_55504cute1_E


//--------------------- .text._ZN7cutlass13device_kernelINS_4gemm6kernel13GemmUniversalIN4cute5tupleIJiiiiEEENS1_10collective13CollectiveMmaINS1_37MainloopSm90TmaGmmaWarpSpecializedFP8ILi20ENS5_IJNS4_1CILi1EEESB_SB_EEENS1_32KernelTmaWarpSpecializedPingpongEEENS5_IJNSA_ILi64EEENSA_ILi112EEESF_EEENS_12float_e4m3_tENS5_IJlSB_lEEESI_SJ_NS4_8TiledMMAINS4_8MMA_AtomIJNS4_4SM904GMMA30MMA_64x16x32_F32E4M3E4M3_SS_TNILNSN_7ScaleInE1ELSP_1EEEEEENS4_6LayoutISC_NS5_IJNSA_ILi0EEEST_ST_EEEEENS5_IJNS4_10UnderscoreESW_SW_EEEEENS4_13SM90_TMA_LOADENS4_14ComposedLayoutINS4_7SwizzleILi2ELi4ELi3EEENS4_18smem_ptr_flag_bitsILi8EEENSS_INS5_IJNSA_ILi8EEESF_EEENS5_IJSF_SB_EEEEEEEvNS4_8identityESZ_S19_vS1A_EENS_8epilogue10collective6detail29Sm90TmaWarpSpecializedAdapterINS1D_15DefaultEpilogueISI_SJ_SJ_NS1C_6thread17LinearCombinationISI_Li1EffLNS1H_9ScaleType4KindE0ELNS_15FloatRoundStyleE2ESI_EENS1_15EpilogueDefaultEEEEEvvEEEEvNT_6ParamsE --------------------------
	.section	.text._ZN7cutlass13device_kernelINS_4gemm6kernel13GemmUniversalIN4cute5tupleIJiiiiEEENS1_10collective13CollectiveMmaINS1_37MainloopSm90TmaGmmaWarpSpecializedFP8ILi20ENS5_IJNS4_1CILi1EEESB_SB_EEENS1_32KernelTmaWarpSpecializedPingpongEEENS5_IJNSA_ILi64EEENSA_ILi112EEESF_EEENS_12float_e4m3_tENS5_IJlSB_lEEESI_SJ_NS4_8TiledMMAINS4_8MMA_AtomIJNS4_4SM904GMMA30MMA_64x16x32_F32E4M3E4M3_SS_TNILNSN_7ScaleInE1ELSP_1EEEEEENS4_6LayoutISC_NS5_IJNSA_ILi0EEEST_ST_EEEEENS5_IJNS4_10UnderscoreESW_SW_EEEEENS4_13SM90_TMA_LOADENS4_14ComposedLayoutINS4_7SwizzleILi2ELi4ELi3EEENS4_18smem_ptr_flag_bitsILi8EEENSS_INS5_IJNSA_ILi8EEESF_EEENS5_IJSF_SB_EEEEEEEvNS4_8identityESZ_S19_vS1A_EENS_8epilogue10collective6detail29Sm90TmaWarpSpecializedAdapterINS1D_15DefaultEpilogueISI_SJ_SJ_NS1C_6thread17LinearCombinationISI_Li1EffLNS1H_9ScaleType4KindE0ELNS_15FloatRoundStyleE2ESI_EENS1_15EpilogueDefaultEEEEEvvEEEEvNT_6ParamsE,"ax",@progbits
	.align	128
.text._ZN7cutlass13device_kernelINS_4gemm6kernel13GemmUniversalIN4cute5tupleIJiiiiEEENS1_10collective13CollectiveMmaINS1_37MainloopSm90TmaGmmaWarpSpecializedFP8ILi20ENS5_IJNS4_1CILi1EEESB_SB_EEENS1_32KernelTmaWarpSpecializedPingpongEEENS5_IJNSA_ILi64EEENSA_ILi112EEESF_EEENS_12float_e4m3_tENS5_IJlSB_lEEESI_SJ_NS4_8TiledMMAINS4_8MMA_AtomIJNS4_4SM904GMMA30MMA_64x16x32_F32E4M3E4M3_SS_TNILNSN_7ScaleInE1ELSP_1EEEEEENS4_6LayoutISC_NS5_IJNSA_ILi0EEEST_ST_EEEEENS5_IJNS4_10UnderscoreESW_SW_EEEEENS4_13SM90_TMA_LOADENS4_14ComposedLayoutINS4_7SwizzleILi2ELi4ELi3EEENS4_18smem_ptr_flag_bitsILi8EEENSS_INS5_IJNSA_ILi8EEESF_EEENS5_IJSF_SB_EEEEEEEvNS4_8identityESZ_S19_vS1A_EENS_8epilogue10collective6detail29Sm90TmaWarpSpecializedAdapterINS1D_15DefaultEpilogueISI_SJ_SJ_NS1C_6thread17LinearCombinationISI_Li1EffLNS1H_9ScaleType4KindE0ELNS_15FloatRoundStyleE2ESI_EENS1_15EpilogueDefaultEEEEEvvEEEEvNT_6ParamsE:
        .type           _ZN7cutlass13device_kernelINS_4gemm6kernel13GemmUniversalIN4cute5tupleIJiiiiEEENS1_10collective13CollectiveMmaINS1_37MainloopSm90TmaGmmaWarpSpecializedFP8ILi20ENS5_IJNS4_1CILi1EEESB_SB_EEENS1_32KernelTmaWarpSpecializedPingpongEEENS5_IJNSA_ILi64EEENSA_ILi112EEESF_EEENS_12float_e4m3_tENS5_IJlSB_lEEESI_SJ_NS4_8TiledMMAINS4_8MMA_AtomIJNS4_4SM904GMMA30MMA_64x16x32_F32E4M3E4M3_SS_TNILNSN_7ScaleInE1ELSP_1EEEEEENS4_6LayoutISC_NS5_IJNSA_ILi0EEEST_ST_EEEEENS5_IJNS4_10UnderscoreESW_SW_EEEEENS4_13SM90_TMA_LOADENS4_14ComposedLayoutINS4_7SwizzleILi2ELi4ELi3EEENS4_18smem_ptr_flag_bitsILi8EEENSS_INS5_IJNSA_ILi8EEESF_EEENS5_IJSF_SB_EEEEEEEvNS4_8identityESZ_S19_vS1A_EENS_8epilogue10collective6detail29Sm90TmaWarpSpecializedAdapterINS1D_15DefaultEpilogueISI_SJ_SJ_NS1C_6thread17LinearCombinationISI_Li1EffLNS1H_9ScaleType4KindE0ELNS_15FloatRoundStyleE2ESI_EENS1_15EpilogueDefaultEEEEEvvEEEEvNT_6ParamsE,@function
        .size           _ZN7cutlass13device_kernelINS_4gemm6kernel13GemmUniversalIN4cute5tupleIJiiiiEEENS1_10collective13CollectiveMmaINS1_37MainloopSm90TmaGmmaWarpSpecializedFP8ILi20ENS5_IJNS4_1CILi1EEESB_SB_EEENS1_32KernelTmaWarpSpecializedPingpongEEENS5_IJNSA_ILi64EEENSA_ILi112EEESF_EEENS_12float_e4m3_tENS5_IJlSB_lEEESI_SJ_NS4_8TiledMMAINS4_8MMA_AtomIJNS4_4SM904GMMA30MMA_64x16x32_F32E4M3E4M3_SS_TNILNSN_7ScaleInE1ELSP_1EEEEEENS4_6LayoutISC_NS5_IJNSA_ILi0EEEST_ST_EEEEENS5_IJNS4_10UnderscoreESW_SW_EEEEENS4_13SM90_TMA_LOADENS4_14ComposedLayoutINS4_7SwizzleILi2ELi4ELi3EEENS4_18smem_ptr_flag_bitsILi8EEENSS_INS5_IJNSA_ILi8EEESF_EEENS5_IJSF_SB_EEEEEEEvNS4_8identityESZ_S19_vS1A_EENS_8epilogue10collective6detail29Sm90TmaWarpSpecializedAdapterINS1D_15DefaultEpilogueISI_SJ_SJ_NS1C_6thread17LinearCombinationISI_Li1EffLNS1H_9ScaleType4KindE0ELNS_15FloatRoundStyleE2ESI_EENS1_15EpilogueDefaultEEEEEvvEEEEvNT_6ParamsE,(.L_x_221 - _ZN7cutlass13device_kernelINS_4gemm6kernel13GemmUniversalIN4cute5tupleIJiiiiEEENS1_10collective13CollectiveMmaINS1_37MainloopSm90TmaGmmaWarpSpecializedFP8ILi20ENS5_IJNS4_1CILi1EEESB_SB_EEENS1_32KernelTmaWarpSpecializedPingpongEEENS5_IJNSA_ILi64EEENSA_ILi112EEESF_EEENS_12float_e4m3_tENS5_IJlSB_lEEESI_SJ_NS4_8TiledMMAINS4_8MMA_AtomIJNS4_4SM904GMMA30MMA_64x16x32_F32E4M3E4M3_SS_TNILNSN_7ScaleInE1ELSP_1EEEEEENS4_6LayoutISC_NS5_IJNSA_ILi0EEEST_ST_EEEEENS5_IJNS4_10UnderscoreESW_SW_EEEEENS4_13SM90_TMA_LOADENS4_14ComposedLayoutINS4_7SwizzleILi2ELi4ELi3EEENS4_18smem_ptr_flag_bitsILi8EEENSS_INS5_IJNSA_ILi8EEESF_EEENS5_IJSF_SB_EEEEEEEvNS4_8identityESZ_S19_vS1A_EENS_8epilogue10collective6detail29Sm90TmaWarpSpecializedAdapterINS1D_15DefaultEpilogueISI_SJ_SJ_NS1C_6thread17LinearCombinationISI_Li1EffLNS1H_9ScaleType4KindE0ELNS_15FloatRoundStyleE2ESI_EENS1_15EpilogueDefaultEEEEEvvEEEEvNT_6ParamsE)
        .other          _ZN7cutlass13device_kernelINS_4gemm6kernel13GemmUniversalIN4cute5tupleIJiiiiEEENS1_10collective13CollectiveMmaINS1_37MainloopSm90TmaGmmaWarpSpecializedFP8ILi20ENS5_IJNS4_1CILi1EEESB_SB_EEENS1_32KernelTmaWarpSpecializedPingpongEEENS5_IJNSA_ILi64EEENSA_ILi112EEESF_EEENS_12float_e4m3_tENS5_IJlSB_lEEESI_SJ_NS4_8TiledMMAINS4_8MMA_AtomIJNS4_4SM904GMMA30MMA_64x16x32_F32E4M3E4M3_SS_TNILNSN_7ScaleInE1ELSP_1EEEEEENS4_6LayoutISC_NS5_IJNSA_ILi0EEEST_ST_EEEEENS5_IJNS4_10UnderscoreESW_SW_EEEEENS4_13SM90_TMA_LOADENS4_14ComposedLayoutINS4_7SwizzleILi2ELi4ELi3EEENS4_18smem_ptr_flag_bitsILi8EEENSS_INS5_IJNSA_ILi8EEESF_EEENS5_IJSF_SB_EEEEEEEvNS4_8identityESZ_S19_vS1A_EENS_8epilogue10collective6detail29Sm90TmaWarpSpecializedAdapterINS1D_15DefaultEpilogueISI_SJ_SJ_NS1C_6thread17LinearCombinationISI_Li1EffLNS1H_9ScaleType4KindE0ELNS_15FloatRoundStyleE2ESI_EENS1_15EpilogueDefaultEEEEEvvEEEEvNT_6ParamsE,@"STO_CUDA_ENTRY STV_DEFAULT"
_ZN7cutlass13device_kernelINS_4gemm6kernel13GemmUniversalIN4cute5tupleIJiiiiEEENS1_10collective13CollectiveMmaINS1_37MainloopSm90TmaGmmaWarpSpecializedFP8ILi20ENS5_IJNS4_1CILi1EEESB_SB_EEENS1_32KernelTmaWarpSpecializedPingpongEEENS5_IJNSA_ILi64EEENSA_ILi112EEESF_EEENS_12float_e4m3_tENS5_IJlSB_lEEESI_SJ_NS4_8TiledMMAINS4_8MMA_AtomIJNS4_4SM904GMMA30MMA_64x16x32_F32E4M3E4M3_SS_TNILNSN_7ScaleInE1ELSP_1EEEEEENS4_6LayoutISC_NS5_IJNSA_ILi0EEEST_ST_EEEEENS5_IJNS4_10UnderscoreESW_SW_EEEEENS4_13SM90_TMA_LOADENS4_14ComposedLayoutINS4_7SwizzleILi2ELi4ELi3EEENS4_18smem_ptr_flag_bitsILi8EEENSS_INS5_IJNSA_ILi8EEESF_EEENS5_IJSF_SB_EEEEEEEvNS4_8identityESZ_S19_vS1A_EENS_8epilogue10collective6detail29Sm90TmaWarpSpecializedAdapterINS1D_15DefaultEpilogueISI_SJ_SJ_NS1C_6thread17LinearCombinationISI_Li1EffLNS1H_9ScaleType4KindE0ELNS_15FloatRoundStyleE2ESI_EENS1_15EpilogueDefaultEEEEEvvEEEEvNT_6ParamsE:
[----:B------:R-:W-:Y:S01]  /*0000*/  LDC R1, c[0x0][0x28] ;  /* 0x00000a00ff017b82 */ /* 0x000fe20000000800 */
[----:B------:R-:W0:Y:S01]  /*0010*/  S2R R11, SR_TID.X ;  /* 0x00000000000b7919 */ /* 0x000e220000002100 */
[----:B------:R-:W-:Y:S01]  /*0020*/  ELECT P0, URZ, PT ;  /* 0x00000000003f782f */ /* 0x000fe20003800000 */
[----:B------:R-:W-:Y:S01]  /*0030*/  BSSY B0, `(.L_x_0) ;  /* 0x000000f000007945 */ /* 0x000fe20003800000 */
[--C-:B0-----:R-:W-:Y:S02]  /*0040*/  SHF.R.U32.HI R0, RZ, 0x5, R11.reuse ;  /* 0x00000005ff007819 */ /* 0x101fe4000001160b */
[----:B------:R-:W-:-:S03]  /*0050*/  SHF.R.U32.HI R4, RZ, 0x7, R11 ;  /* 0x00000007ff047819 */ /* 0x000fc6000001160b */
[----:B------:R-:W0:Y:S04]  /*0060*/  SHFL.IDX PT, R2, R0, RZ, 0x1f ;  /* 0x00001fff00027589 */ /* 0x000e2800000e0000 */
[----:B------:R1:W2:Y:S01]  /*0070*/  SHFL.IDX PT, R5, R4, RZ, 0x1f ;  /* 0x00001fff04057589 */ /* 0x0002a200000e0000 */
[----:B0-----:R-:W-:-:S13]  /*0080*/  ISETP.NE.OR P0, PT, R2, RZ, !P0 ;  /* 0x000000ff0200720c */ /* 0x001fda0004705670 */
[----:B-12---:R-:W-:Y:S05]  /*0090*/  @P0 BRA `(.L_x_1) ;  /* 0x0000000000200947 */ /* 0x006fea0003800000 */
[----:B------:R-:W-:Y:S02]  /*00a0*/  ULDC.64 UR4, c[0x0][0x198] ;  /* 0x0000660000047ab9 */ /* 0x000fe40000000a00 */
[----:B------:R-:W-:Y:S02]  /*00b0*/  UIADD3 UR6, UP0, UR4, 0xf0, URZ ;  /* 0x000000f004067890 */ /* 0x000fe4000ff1e03f */
[----:B------:R-:W-:Y:S02]  /*00c0*/  UIADD3 UR4, UP1, UR4, 0x1f0, URZ ;  /* 0x000001f004047890 */ /* 0x000fe4000ff3e03f */
[----:B------:R-:W-:Y:S02]  /*00d0*/  UIADD3.X UR7, URZ, UR5, URZ, UP0, !UPT ;  /* 0x000000053f077290 */ /* 0x000fe400087fe43f */
[----:B------:R-:W-:-:S07]  /*00e0*/  UIADD3.X UR5, URZ, UR5, URZ, UP1, !UPT ;  /* 0x000000053f057290 */ /* 0x000fce0008ffe43f */
[----:B------:R0:W-:Y:S02]  /*00f0*/  UTMACCTL.PF [UR6] ;  /* 0x00000000060079b9 */ /* 0x0001e40008040000 */
[----:B------:R0:W-:Y:S02]  /*0100*/  UTMACCTL.PF [UR4] ;  /* 0x00000000040079b9 */ /* 0x0001e40008040000 */
[----:B0-----:R-:W-:Y:S01]  /*0110*/  NOP ;  /* 0x0000000000007918 */ /* 0x001fe20000000000 */
.L_x_1:
[----:B------:R-:W-:Y:S05]  /*0120*/  BSYNC B0 ;  /* 0x0000000000007941 */ /* 0x000fea0003800000 */
.L_x_0:
[----:B------:R-:W0:Y:S02]  /*0130*/  SHFL.IDX PT, R3, R0, RZ, 0x1f ;  /* 0x00001fff00037589 */ /* 0x000e2400000e0000 */
[----:B0-----:R-:W-:-:S13]  /*0140*/  ISETP.NE.AND P0, PT, R3, RZ, PT ;  /* 0x000000ff0300720c */ /* 0x001fda0003f05270 */
[----:B------:R-:W-:Y:S05]  /*0150*/  @P0 BRA `(.L_x_2) ;  /* 0x0000000000e40947 */ /* 0x000fea0003800000 */
[----:B------:R-:W-:Y:S01]  /*0160*/  ELECT P0, URZ, PT ;  /* 0x00000000003f782f */ /* 0x000fe20003800000 */
[----:B------:R-:W-:-:S12]  /*0170*/  BSSY B0, `(.L_x_2) ;  /* 0x0000037000007945 */ /* 0x000fd80003800000 */
[----:B------:R-:W-:Y:S05]  /*0180*/  @!P0 BRA `(.L_x_3) ;  /* 0x0000000000d48947 */ /* 0x000fea0003800000 */
[----:B------:R-:W0:Y:S01]  /*0190*/  S2UR UR8, SR_CgaCtaId ;  /* 0x00000000000879c3 */ /* 0x000e220000008800 */
[----:B------:R-:W-:Y:S01]  /*01a0*/  UMOV UR4, 0x400 ;  /* 0x0000040000047882 */ /* 0x000fe20000000000 */
[----:B------:R-:W-:Y:S01]  /*01b0*/  UMOV UR5, 0x1 ;  /* 0x0000000100057882 */ /* 0x000fe20000000000 */
[----:B------:R-:W-:Y:S02]  /*01c0*/  UMOV UR6, 0x80 ;  /* 0x0000008000067882 */ /* 0x000fe40000000000 */
[----:B------:R-:W-:-:S04]  /*01d0*/  UIADD3 UR6, -UR6, 0x100000, URZ ;  /* 0x0010000006067890 */ /* 0x000fc8000fffe13f */
[----:B------:R-:W-:Y:S02]  /*01e0*/  USHF.L.U32 UR7, UR6, 0xb, URZ ;  /* 0x0000000b06077899 */ /* 0x000fe4000800063f */
[----:B------:R-:W-:Y:S02]  /*01f0*/  USHF.L.U32 UR6, UR6, 0x1, URZ ;  /* 0x0000000106067899 */ /* 0x000fe4000800063f */
[----:B0-----:R-:W-:Y:S02]  /*0200*/  ULEA UR8, UR8, UR4, 0x18 ;  /* 0x0000000408087291 */ /* 0x001fe4000f8ec03f */
[----:B------:R-:W-:-:S04]  /*0210*/  UIADD3 UR4, -UR5, 0x100000, URZ ;  /* 0x0010000005047890 */ /* 0x000fc8000fffe13f */
[----:B------:R-:W-:Y:S02]  /*0220*/  USHF.L.U32 UR5, UR4, 0xb, URZ ;  /* 0x0000000b04057899 */ /* 0x000fe4000800063f */
[----:B------:R-:W-:Y:S01]  /*0230*/  USHF.L.U32 UR4, UR4, 0x1, URZ ;  /* 0x0000000104047899 */ /* 0x000fe2000800063f */
[----:B------:R-:W0:Y:S11]  /*0240*/  FENCE.VIEW.ASYNC.S ;  /* 0x00000000000073c6 */ /* 0x000e360000000000 */
[----:B0-----:R0:W1:Y:S01]  /*0250*/  SYNCS.EXCH.64 URZ, [UR8], UR4 ;  /* 0x00000004083f75b2 */ /* 0x0010620008000100 */
[----:B------:R0:W2:Y:S01]  /*0260*/  SYNCS.EXCH.64 URZ, [UR8+0xa0], UR6 ;  /* 0x0000a006083f75b2 */ /* 0x0000a20008000100 */
[----:B------:R0:W3:Y:S01]  /*0270*/  SYNCS.EXCH.64 URZ, [UR8+0x8], UR4 ;  /* 0x00000804083f75b2 */ /* 0x0000e20008000100 */
[----:B------:R0:W4:Y:S01]  /*0280*/  SYNCS.EXCH.64 URZ, [UR8+0xa8], UR6 ;  /* 0x0000a806083f75b2 */ /* 0x0001220008000100 */
[----:B------:R0:W0:Y:S01]  /*0290*/  SYNCS.EXCH.64 URZ, [UR8+0x10], UR4 ;  /* 0x00001004083f75b2 */ /* 0x0000220008000100 */
        /* <DEDUP_REMOVED lines=35> */
[----:B-1234-:R-:W-:Y:S01]  /*04d0*/  NOP ;  /* 0x0000000000007918 */ /* 0x01efe20000000000 */
.L_x_3:
[----:B0-----:R-:W-:Y:S05]  /*04e0*/  BSYNC B0 ;  /* 0x0000000000007941 */ /* 0x001fea0003800000 */
.L_x_2:
[----:B------:R-:W0:Y:S01]  /*04f0*/  SHFL.IDX PT, R6, R0, RZ, 0x1f ;  /* 0x00001fff00067589 */ /* 0x000e2200000e0000 */
[----:B------:R-:W-:Y:S01]  /*0500*/  ELECT P0, URZ, PT ;  /* 0x00000000003f782f */ /* 0x000fe20003800000 */
[----:B------:R-:W-:Y:S01]  /*0510*/  NOP ;  /* 0x0000000000007918 */ /* 0x000fe20000000000 */
[----:B------:R-:W-:Y:S01]  /*0520*/  ELECT P1, URZ, PT ;  /* 0x00000000003f782f */ /* 0x000fe20003820000 */
[----:B------:R1:W2:Y:S01]  /*0530*/  SHFL.IDX PT, R3, R0, RZ, 0x1f ;  /* 0x00001fff00037589 */ /* 0x0002a200000e0000 */
[----:B------:R-:W-:Y:S01]  /*0540*/  UMOV UR4, 0x20 ;  /* 0x0000002000047882 */ /* 0x000fe20000000000 */
[----:B------:R-:W-:Y:S01]  /*0550*/  UMOV UR11, 0x80 ;  /* 0x00000080000b7882 */ /* 0x000fe20000000000 */
[----:B------:R-:W-:Y:S01]  /*0560*/  ULDC.64 UR12, c[0x0][0x598] ;  /* 0x00016600000c7ab9 */ /* 0x000fe20000000a00 */
[----:B------:R-:W3:Y:S01]  /*0570*/  SHFL.IDX PT, R4, R4, RZ, 0x1f ;  /* 0x00001fff04047589 */ /* 0x000ee200000e0000 */
[----:B------:R-:W-:Y:S01]  /*0580*/  NOP ;  /* 0x0000000000007918 */ /* 0x000fe20000000000 */
[----:B------:R-:W-:Y:S01]  /*0590*/  VIADD R33, R5, 0xffffffff ;  /* 0xffffffff05217836 */ /* 0x000fe20000000000 */
[----:B------:R-:W-:Y:S01]  /*05a0*/  ULDC.64 UR24, c[0x0][0x208] ;  /* 0x0000820000187ab9 */ /* 0x000fe20000000a00 */
[----:B-1----:R-:W-:-:S02]  /*05b0*/  SHF.R.S32.HI R0, RZ, 0x1f, R11 ;  /* 0x0000001fff007819 */ /* 0x002fc4000001140b */
[----:B------:R-:W-:Y:S02]  /*05c0*/  ISETP.NE.AND P2, PT, R5, RZ, PT ;  /* 0x000000ff0500720c */ /* 0x000fe40003f45270 */
[----:B------:R-:W-:Y:S02]  /*05d0*/  LEA.HI R0, R0, R11, RZ, 0x7 ;  /* 0x0000000b00007211 */ /* 0x000fe400078f38ff */
[----:B------:R-:W-:Y:S02]  /*05e0*/  ISETP.GE.U32.AND P3, PT, R33, 0x2, PT ;  /* 0x000000022100780c */ /* 0x000fe40003f66070 */
[----:B------:R-:W-:Y:S02]  /*05f0*/  LOP3.LUT R0, R0, 0xffffff80, RZ, 0xc0, !PT ;  /* 0xffffff8000007812 */ /* 0x000fe400078ec0ff */
[----:B0-----:R-:W-:-:S03]  /*0600*/  ISETP.NE.OR P0, PT, R6, RZ, !P0 ;  /* 0x000000ff0600720c */ /* 0x001fc60004705670 */
[----:B------:R-:W-:Y:S01]  /*0610*/  IMAD.IADD R10, R11, 0x1, -R0 ;  /* 0x000000010b0a7824 */ /* 0x000fe200078e0a00 */
[----:B--2---:R-:W-:Y:S02]  /*0620*/  ISETP.NE.OR P1, PT, R3, RZ, !P1 ;  /* 0x000000ff0300720c */ /* 0x004fe40004f25670 */
[----:B------:R-:W-:-:S04]  /*0630*/  SHF.R.S32.HI R3, RZ, 0x1f, R2 ;  /* 0x0000001fff037819 */ /* 0x000fc80000011402 */
[----:B------:R-:W-:-:S03]  /*0640*/  LEA.HI R3, R3, R2, RZ, 0x2 ;  /* 0x0000000203037211 */ /* 0x000fc600078f10ff */
[----:B------:R-:W-:Y:S01]  /*0650*/  VOTEU.ALL UP0, P0 ;  /* 0x00000000003f7886 */ /* 0x000fe20000000000 */
[----:B------:R-:W-:-:S03]  /*0660*/  LOP3.LUT R3, R3, 0xfffffffc, RZ, 0xc0, !PT ;  /* 0xfffffffc03037812 */ /* 0x000fc600078ec0ff */
[----:B------:R-:W-:Y:S01]  /*0670*/  VOTEU.ALL UP1, P1 ;  /* 0x00000000003f7886 */ /* 0x000fe20000820000 */
[----:B------:R-:W0:Y:S01]  /*0680*/  @!UP0 S2UR UR7, SR_CgaCtaId ;  /* 0x00000000000789c3 */ /* 0x000e220000008800 */
[----:B------:R-:W-:Y:S01]  /*0690*/  @!UP0 UMOV UR6, 0x400 ;  /* 0x0000040000068882 */ /* 0x000fe20000000000 */
[----:B------:R-:W-:-:S04]  /*06a0*/  @!UP0 UIADD3 UR4, -UR4, 0x100000, URZ ;  /* 0x0010000004048890 */ /* 0x000fc8000fffe13f */
[----:B------:R-:W-:Y:S02]  /*06b0*/  @!UP0 USHF.L.U32 UR5, UR4, 0xb, URZ ;  /* 0x0000000b04058899 */ /* 0x000fe4000800063f */
[----:B------:R-:W-:Y:S01]  /*06c0*/  @!UP0 USHF.L.U32 UR4, UR4, 0x1, URZ ;  /* 0x0000000104048899 */ /* 0x000fe2000800063f */
[----:B------:R-:W-:Y:S01]  /*06d0*/  IMAD.IADD R20, R2, 0x1, -R3 ;  /* 0x0000000102147824 */ /* 0x000fe200078e0a03 */
[----:B------:R-:W-:Y:S01]  /*06e0*/  @!UP1 UMOV UR9, 0x400 ;  /* 0x0000040000099882 */ /* 0x000fe20000000000 */
[----:B------:R-:W-:Y:S01]  /*06f0*/  VOTEU.ALL UP2, P1 ;  /* 0x00000000003f7886 */ /* 0x000fe20000840000 */
[----:B------:R-:W-:Y:S01]  /*0700*/  VOTEU.ALL UP3, P1 ;  /* 0x00000000003f7886 */ /* 0x000fe20000860000 */
[----:B------:R-:W-:Y:S01]  /*0710*/  VOTEU.ALL UP4, P1 ;  /* 0x00000000003f7886 */ /* 0x000fe20000880000 */
[----:B------:R-:W1:Y:S01]  /*0720*/  @!UP1 S2UR UR10, SR_CgaCtaId ;  /* 0x00000000000a99c3 */ /* 0x000e620000008800 */
[----:B------:R-:W-:Y:S01]  /*0730*/  VOTEU.ALL UP5, P1 ;  /* 0x00000000003f7886 */ /* 0x000fe200008a0000 */
[----:B------:R-:W-:-:S04]  /*0740*/  ISETP.NE.U32.AND P1, PT, RZ, UR12, PT ;  /* 0x0000000cff007c0c */ /* 0x000fc8000bf25070 */
[----:B------:R-:W-:Y:S01]  /*0750*/  ISETP.NE.AND.EX P1, PT, RZ, UR13, PT, P1 ;  /* 0x0000000dff007c0c */ /* 0x000fe2000bf25310 */
[----:B0-----:R-:W-:Y:S02]  /*0760*/  @!UP0 ULEA UR8, UR7, UR6, 0x18 ;  /* 0x0000000607088291 */ /* 0x001fe4000f8ec03f */
[----:B------:R-:W-:-:S04]  /*0770*/  @!UP1 UIADD3 UR6, -UR11, 0x100000, URZ ;  /* 0x001000000b069890 */ /* 0x000fc8000fffe13f */
[----:B------:R-:W-:Y:S02]  /*0780*/  @!UP1 USHF.L.U32 UR7, UR6, 0xb, URZ ;  /* 0x0000000b06079899 */ /* 0x000fe4000800063f */
[----:B------:R-:W-:Y:S01]  /*0790*/  @!UP1 USHF.L.U32 UR6, UR6, 0x1, URZ ;  /* 0x0000000106069899 */ /* 0x000fe2000800063f */
[----:B---3--:R-:W-:Y:S01]  /*07a0*/  R2UR UR11, R4 ;  /* 0x00000000040b72ca */ /* 0x008fe200000e0000 */
[----:B------:R-:W-:Y:S01]  /*07b0*/  VOTEU.ALL UP0, P0 ;  /* 0x00000000003f7886 */ /* 0x000fe20000000000 */
[----:B-1----:R-:W-:Y:S01]  /*07c0*/  @!UP1 ULEA UR9, UR10, UR9, 0x18 ;  /* 0x000000090a099291 */ /* 0x002fe2000f8ec03f */
[----:B------:R-:W-:Y:S01]  /*07d0*/  VOTEU.ALL UP1, P0 ;  /* 0x00000000003f7886 */ /* 0x000fe20000020000 */
[C---:B------:R-:W-:Y:S01]  /*07e0*/  ISETP.NE.AND P0, PT, R20.reuse, 0x3, PT ;  /* 0x000000031400780c */ /* 0x040fe20003f05270 */
[----:B------:R-:W0:Y:S02]  /*07f0*/  FENCE.VIEW.ASYNC.S ;  /* 0x00000000000073c6 */ /* 0x000e240000000000 */
[----:B0-----:R0:W1:Y:S01]  /*0800*/  @!UP0 SYNCS.EXCH.64 URZ, [UR8+0x170], UR4 ;  /* 0x00017004083f85b2 */ /* 0x0010620008000100 */
[----:B------:R-:W-:-:S04]  /*0810*/  ISETP.EQ.OR P0, PT, R20, RZ, !P0 ;  /* 0x000000ff1400720c */ /* 0x000fc80004702670 */
[----:B------:R-:W-:-:S04]  /*0820*/  ISETP.EQ.AND P0, PT, R5, RZ, P0 ;  /* 0x000000ff0500720c */ /* 0x000fc80000702270 */
[----:B------:R-:W-:-:S04]  /*0830*/  SEL R7, RZ, 0x1, !P0 ;  /* 0x00000001ff077807 */ /* 0x000fc80004000000 */
[----:B------:R-:W-:Y:S01]  /*0840*/  SEL R7, R7, 0x2, P3 ;  /* 0x0000000207077807 */ /* 0x000fe20001800000 */
[----:B------:R0:W1:Y:S01]  /*0850*/  @!UP1 SYNCS.EXCH.64 URZ, [UR8+0x178], UR4 ;  /* 0x00017804083f95b2 */ /* 0x0000620008000100 */
[----:B------:R-:W-:Y:S01]  /*0860*/  NOP ;  /* 0x0000000000007918 */ /* 0x000fe20000000000 */
[----:B------:R0:W1:Y:S01]  /*0870*/  @!UP2 SYNCS.EXCH.64 URZ, [UR9+0x150], UR6 ;  /* 0x00015006093fa5b2 */ /* 0x0000620008000100 */
[----:B------:R0:W1:Y:S01]  /*0880*/  @!UP3 SYNCS.EXCH.64 URZ, [UR9+0x158], UR6 ;  /* 0x00015806093fb5b2 */ /* 0x0000620008000100 */
[----:B------:R0:W1:Y:S01]  /*0890*/  @!UP4 SYNCS.EXCH.64 URZ, [UR9+0x160], UR6 ;  /* 0x00016006093fc5b2 */ /* 0x0000620008000100 */
[----:B------:R0:W1:Y:S01]  /*08a0*/  @!UP5 SYNCS.EXCH.64 URZ, [UR9+0x168], UR6 ;  /* 0x00016806093fd5b2 */ /* 0x0000620008000100 */
[----:B------:R-:W-:Y:S01]  /*08b0*/  NOP ;  /* 0x0000000000007918 */ /* 0x000fe20000000000 */
[----:B-1----:R-:W-:Y:S06]  /*08c0*/  BAR.SYNC.DEFER_BLOCKING 0x0 ;  /* 0x0000000000007b1d */ /* 0x002fec0000010000 */
[----:B0-----:R-:W-:Y:S05]  /*08d0*/  @!P1 BRA `(.L_x_4) ;  /* 0x00000000001c9947 */ /* 0x001fea0003800000 */
[----:B------:R-:W0:Y:S02]  /*08e0*/  LDC.64 R2, c[0x0][0x598] ;  /* 0x00016600ff027b82 */ /* 0x000e240000000a00 */
[----:B0-----:R-:W2:Y:S02]  /*08f0*/  LDG.E.64 R2, desc[UR24][R2.64] ;  /* 0x0000001802027981 */ /* 0x001ea4000c1e1b00 */
[----:B--2---:R-:W-:-:S04]  /*0900*/  ISETP.NE.U32.AND P0, PT, R2, RZ, PT ;  /* 0x000000ff0200720c */ /* 0x004fc80003f05070 */
[----:B------:R-:W-:-:S13]  /*0910*/  ISETP.NE.AND.EX P0, PT, R3, RZ, PT, P0 ;  /* 0x000000ff0300720c */ /* 0x000fda0003f05300 */
[----:B------:R-:W-:Y:S05]  /*0920*/  @!P0 BRA `(.L_x_4) ;  /* 0x0000000000088947 */ /* 0x000fea0003800000 */
[----:B------:R2:W5:Y:S01]  /*0930*/  LD.E R12, desc[UR24][R2.64] ;  /* 0x00000018020c7980 */ /* 0x000562000c101900 */
[----:B------:R-:W-:Y:S05]  /*0940*/  BRA `(.L_x_5) ;  /* 0x0000000000207947 */ /* 0x000fea0003800000 */
.L_x_4:
[----:B------:R-:W-:Y:S02]  /*0950*/  ULDC.64 UR4, c[0x0][0x588] ;  /* 0x0001620000047ab9 */ /* 0x000fe40000000a00 */
[----:B------:R-:W-:-:S04]  /*0960*/  ISETP.NE.U32.AND P0, PT, RZ, UR4, PT ;  /* 0x00000004ff007c0c */ /* 0x000fc8000bf05070 */
[----:B------:R-:W-:-:S13]  /*0970*/  ISETP.NE.AND.EX P0, PT, RZ, UR5, PT, P0 ;  /* 0x00000005ff007c0c */ /* 0x000fda000bf05300 */
[----:B------:R-:W-:Y:S05]  /*0980*/  @!P0 BRA `(.L_x_6) ;  /* 0x00000000000c8947 */ /* 0x000fea0003800000 */
[----:B------:R-:W0:Y:S02]  /*0990*/  LDC.64 R12, c[0x0][0x588] ;  /* 0x00016200ff0c7b82 */ /* 0x000e240000000a00 */
[----:B0-----:R0:W5:Y:S01]  /*09a0*/  LDG.E R12, desc[UR24][R12.64] ;  /* 0x000000180c0c7981 */ /* 0x001162000c1e1900 */
[----:B------:R-:W-:Y:S05]  /*09b0*/  BRA `(.L_x_5) ;  /* 0x0000000000047947 */ /* 0x000fea0003800000 */
.L_x_6:
[----:B------:R-:W1:Y:S02]  /*09c0*/  LDC R12, c[0x0][0x580] ;  /* 0x00016000ff0c7b82 */ /* 0x000e640000000800 */
.L_x_5:
[----:B------:R-:W-:Y:S02]  /*09d0*/  ULDC.64 UR4, c[0x0][0x5a0] ;  /* 0x0001680000047ab9 */ /* 0x000fe40000000a00 */
[----:B------:R-:W-:-:S04]  /*09e0*/  ISETP.NE.U32.AND P0, PT, RZ, UR4, PT ;  /* 0x00000004ff007c0c */ /* 0x000fc8000bf05070 */
[----:B------:R-:W-:-:S13]  /*09f0*/  ISETP.NE.AND.EX P0, PT, RZ, UR5, PT, P0 ;  /* 0x00000005ff007c0c */ /* 0x000fda000bf05300 */
[----:B------:R-:W-:Y:S05]  /*0a00*/  @!P0 BRA `(.L_x_7) ;  /* 0x00000000001c8947 */ /* 0x000fea0003800000 */
[----:B--2---:R-:W2:Y:S02]  /*0a10*/  LDC.64 R2, c[0x0][0x5a0] ;  /* 0x00016800ff027b82 */ /* 0x004ea40000000a00 */
[----:B--2---:R-:W2:Y:S02]  /*0a20*/  LDG.E.64 R2, desc[UR24][R2.64] ;  /* 0x0000001802027981 */ /* 0x004ea4000c1e1b00 */
[----:B--2---:R-:W-:-:S04]  /*0a30*/  ISETP.NE.U32.AND P0, PT, R2, RZ, PT ;  /* 0x000000ff0200720c */ /* 0x004fc80003f05070 */
[----:B------:R-:W-:-:S13]  /*0a40*/  ISETP.NE.AND.EX P0, PT, R3, RZ, PT, P0 ;  /* 0x000000ff0300720c */ /* 0x000fda0003f05300 */
[----:B------:R-:W-:Y:S05]  /*0a50*/  @!P0 BRA `(.L_x_7) ;  /* 0x0000000000088947 */ /* 0x000fea0003800000 */
[----:B0-----:R4:W5:Y:S01]  /*0a60*/  LD.E R13, desc[UR24][R2.64] ;  /* 0x00000018020d7980 */ /* 0x001962000c101900 */
[----:B------:R-:W-:Y:S05]  /*0a70*/  BRA `(.L_x_8) ;  /* 0x0000000000207947 */ /* 0x000fea0003800000 */
.L_x_7:
[----:B------:R-:W-:Y:S02]  /*0a80*/  ULDC.64 UR4, c[0x0][0x590] ;  /* 0x0001640000047ab9 */ /* 0x000fe40000000a00 */
[----:B------:R-:W-:-:S04]  /*0a90*/  ISETP.NE.U32.AND P0, PT, RZ, UR4, PT ;  /* 0x00000004ff007c0c */ /* 0x000fc8000bf05070 */
[----:B------:R-:W-:-:S13]  /*0aa0*/  ISETP.NE.AND.EX P0, PT, RZ, UR5, PT, P0 ;  /* 0x00000005ff007c0c */ /* 0x000fda000bf05300 */
[----:B------:R-:W-:Y:S05]  /*0ab0*/  @!P0 BRA `(.L_x_9) ;  /* 0x00000000000c8947 */ /* 0x000fea0003800000 */
[----:B--2---:R-:W0:Y:S02]  /*0ac0*/  LDC.64 R2, c[0x0][0x590] ;  /* 0x00016400ff027b82 */ /* 0x004e240000000a00 */
[----:B0-----:R3:W5:Y:S01]  /*0ad0*/  LDG.E R13, desc[UR24][R2.64] ;  /* 0x00000018020d7981 */ /* 0x001762000c1e1900 */
[----:B------:R-:W-:Y:S05]  /*0ae0*/  BRA `(.L_x_8) ;  /* 0x0000000000047947 */ /* 0x000fea0003800000 */
.L_x_9:
[----:B0-----:R-:W0:Y:S02]  /*0af0*/  LDC R13, c[0x0][0x584] ;  /* 0x00016100ff0d7b82 */ /* 0x001e240000000800 */
.L_x_8:
[----:B------:R-:W1:Y:S01]  /*0b00*/  LDC R0, c[0x0][0x65c] ;  /* 0x00019700ff007b82 */ /* 0x000e620000000800 */
[----:B------:R-:W2:Y:S01]  /*0b10*/  S2R R21, SR_CTAID.Y ;  /* 0x0000000000157919 */ /* 0x000ea20000002600 */
[----:B------:R-:W-:Y:S01]  /*0b20*/  ULDC UR5, c[0x0][0x28c] ;  /* 0x0000a30000057ab9 */ /* 0x000fe20000000800 */
[----:B------:R-:W-:Y:S01]  /*0b30*/  ISETP.NE.AND P0, PT, R5, 0x2, PT ;  /* 0x000000020500780c */ /* 0x000fe20003f05270 */
[----:B------:R-:W-:Y:S01]  /*0b40*/  UIADD3 UR5, UR5, 0x3f, URZ ;  /* 0x0000003f05057890 */ /* 0x000fe2000fffe03f */
[----:B------:R-:W0:Y:S01]  /*0b50*/  S2R R14, SR_CTAID.X ;  /* 0x00000000000e7919 */ /* 0x000e220000002500 */
[----:B------:R-:W-:Y:S01]  /*0b60*/  UMOV UR17, URZ ;  /* 0x0000003f00117c82 */ /* 0x000fe20008000000 */
[----:B------:R-:W-:Y:S01]  /*0b70*/  UMOV UR4, URZ ;  /* 0x0000003f00047c82 */ /* 0x000fe20008000000 */
[----:B------:R-:W-:Y:S01]  /*0b80*/  USHF.R.S32.HI UR8, URZ, 0x1f, UR5 ;  /* 0x0000001f3f087899 */ /* 0x000fe20008011405 */
[----:B------:R-:W-:-:S03]  /*0b90*/  ULDC.64 UR12, c[0x0][0x650] ;  /* 0x00019400000c7ab9 */ /* 0x000fc60000000a00 */
[----:B------:R-:W-:Y:S01]  /*0ba0*/  ULEA.HI UR8, UR8, UR5, URZ, 0x6 ;  /* 0x0000000508087291 */ /* 0x000fe2000f8f303f */
[----:B-1----:R-:W-:-:S13]  /*0bb0*/  ISETP.NE.AND P3, PT, R0, 0x1, PT ;  /* 0x000000010000780c */ /* 0x002fda0003f65270 */
[----:B------:R-:W0:Y:S01]  /*0bc0*/  @P3 LDC R15, c[0x0][0x10] ;  /* 0x00000400ff0f3b82 */ /* 0x000e220000000800 */
[----:B--234-:R-:W-:Y:S02]  /*0bd0*/  @P3 IMAD.MOV.U32 R2, RZ, RZ, R21 ;  /* 0x000000ffff023224 */ /* 0x01cfe400078e0015 */
[----:B------:R-:W-:Y:S02]  /*0be0*/  @P3 IMAD.MOV.U32 R3, RZ, RZ, RZ ;  /* 0x000000ffff033224 */ /* 0x000fe400078e00ff */
[----:B------:R-:W-:-:S03]  /*0bf0*/  @P3 IMAD.MOV.U32 R5, RZ, RZ, RZ ;  /* 0x000000ffff053224 */ /* 0x000fc600078e00ff */
[----:B------:R-:W1:Y:S01]  /*0c00*/  @!P3 LDC R9, c[0x0][0xc] ;  /* 0x00000300ff09bb82 */ /* 0x000e620000000800 */
[----:B------:R-:W-:Y:S01]  /*0c10*/  ULDC UR6, c[0x0][0xc] ;  /* 0x0000030000067ab9 */ /* 0x000fe20000000800 */
[----:B------:R-:W-:Y:S02]  /*0c20*/  ULDC UR7, c[0x0][0x10] ;  /* 0x0000040000077ab9 */ /* 0x000fe40000000800 */
[----:B------:R-:W-:-:S04]  /*0c30*/  UIMAD.WIDE.U32 UR6, UR6, UR7, URZ ;  /* 0x00000007060672a5 */ /* 0x000fc8000f8e003f */
[----:B------:R-:W2:Y:S01]  /*0c40*/  LDC R8, c[0x0][0x14] ;  /* 0x00000500ff087b82 */ /* 0x000ea20000000800 */
[----:B0-----:R-:W-:-:S04]  /*0c50*/  @P3 IMAD.WIDE.U32 R2, R14, R15, R2 ;  /* 0x0000000f0e023225 */ /* 0x001fc800078e0002 */
[----:B------:R-:W-:Y:S02]  /*0c60*/  IMAD.MOV.U32 R15, RZ, RZ, RZ ;  /* 0x000000ffff0f7224 */ /* 0x000fe400078e00ff */
[----:B------:R-:W-:Y:S02]  /*0c70*/  @P3 IMAD.IADD R3, R3, 0x1, R5 ;  /* 0x0000000103033824 */ /* 0x000fe400078e0205 */
[----:B-1----:R-:W-:-:S04]  /*0c80*/  @!P3 IMAD.WIDE.U32 R4, R9, R21, R14 ;  /* 0x000000150904b225 */ /* 0x002fc800078e000e */
[----:B------:R-:W-:Y:S02]  /*0c90*/  @!P3 IMAD.MOV.U32 R2, RZ, RZ, R4 ;  /* 0x000000ffff02b224 */ /* 0x000fe400078e0004 */
[----:B------:R-:W-:Y:S02]  /*0ca0*/  @!P3 IMAD.MOV.U32 R3, RZ, RZ, R5 ;  /* 0x000000ffff03b224 */ /* 0x000fe400078e0005 */
[C---:B--2---:R-:W-:Y:S02]  /*0cb0*/  IMAD R17, R8.reuse, UR7, RZ ;  /* 0x0000000708117c24 */ /* 0x044fe4000f8e02ff */
[----:B------:R-:W-:Y:S01]  /*0cc0*/  IMAD.WIDE.U32 R8, R8, UR6, RZ ;  /* 0x0000000608087c25 */ /* 0x000fe2000f8e00ff */
[----:B------:R-:W-:-:S03]  /*0cd0*/  USHF.R.S32.HI UR6, URZ, 0x6, UR8 ;  /* 0x000000063f067899 */ /* 0x000fc60008011408 */
[----:B------:R-:W-:Y:S01]  /*0ce0*/  IMAD.IADD R0, R9, 0x1, R17 ;  /* 0x0000000109007824 */ /* 0x000fe200078e0211 */
[----:B------:R-:W-:Y:S08]  /*0cf0*/  @P0 BRA `(.L_x_10) ;  /* 0x0000000000200947 */ /* 0x000ff00003800000 */
[----:B------:R-:W-:Y:S01]  /*0d00*/  UISETP.GE.U32.AND UP0, UPT, UR6, 0x14, UPT ;  /* 0x000000140600788c */ /* 0x000fe2000bf06070 */
[----:B------:R-:W-:Y:S01]  /*0d10*/  IADD3 R2, P0, R2, R8, RZ ;  /* 0x0000000802027210 */ /* 0x000fe20007f1e0ff */
[----:B------:R-:W-:-:S04]  /*0d20*/  UIMAD.WIDE.U32 UR4, UR6, -0x33333333, URZ ;  /* 0xcccccccd060478a5 */ /* 0x000fc8000f8e003f */
[----:B------:R-:W-:Y:S01]  /*0d30*/  USHF.R.U32.HI UR5, URZ, 0x4, UR5 ;  /* 0x000000043f057899 */ /* 0x000fe20008011605 */
[----:B------:R-:W-:Y:S02]  /*0d40*/  IMAD.X R3, R0, 0x1, R3, P0 ;  /* 0x0000000100037824 */ /* 0x000fe400000e0603 */
[----:B------:R-:W-:Y:S01]  /*0d50*/  UMOV UR4, URZ ;  /* 0x0000003f00047c82 */ /* 0x000fe20008000000 */
[----:B------:R-:W-:Y:S02]  /*0d60*/  UIMAD UR17, UR5, -0x14, UR6 ;  /* 0xffffffec051178a4 */ /* 0x000fe4000f8e0206 */
[----:B------:R-:W-:-:S12]  /*0d70*/  @UP0 ULOP3.LUT UR4, UR5, 0x1, URZ, 0xc0, !UPT ;  /* 0x0000000105040892 */ /* 0x000fd8000f8ec03f */
.L_x_10:
[----:B------:R-:W-:Y:S01]  /*0d80*/  ISETP.GE.U32.AND P0, PT, R2, UR12, PT ;  /* 0x0000000c02007c0c */ /* 0x000fe2000bf06070 */
[----:B------:R-:W-:Y:S01]  /*0d90*/  IMAD.MOV.U32 R6, RZ, RZ, -0x1 ;  /* 0xffffffffff067424 */ /* 0x000fe200078e00ff */
[----:B------:R-:W-:Y:S01]  /*0da0*/  PRMT R16, RZ, 0x7610, R16 ;  /* 0x00007610ff107816 */ /* 0x000fe20000000010 */
[----:B------:R-:W-:Y:S01]  /*0db0*/  IMAD.MOV.U32 R5, RZ, RZ, -0x1 ;  /* 0xffffffffff057424 */ /* 0x000fe200078e00ff */
[----:B------:R-:W-:Y:S01]  /*0dc0*/  ISETP.GE.U32.AND.EX P0, PT, R3, UR13, PT, P0 ;  /* 0x0000000d03007c0c */ /* 0x000fe2000bf06100 */
[----:B------:R-:W-:-:S12]  /*0dd0*/  IMAD.MOV.U32 R4, RZ, RZ, -0x1 ;  /* 0xffffffffff047424 */ /* 0x000fd800078e00ff */
[----:B------:R-:W-:Y:S05]  /*0de0*/  @P0 BRA `(.L_x_11) ;  /* 0x00000004005c0947 */ /* 0x000fea0003800000 */
[----:B------:R-:W0:Y:S01]  /*0df0*/  LDC.64 R24, c[0x0][0x628] ;  /* 0x00018a00ff187b82 */ /* 0x000e220000000a00 */
[----:B------:R-:W-:Y:S02]  /*0e00*/  IMAD.MOV.U32 R4, RZ, RZ, R2 ;  /* 0x000000ffff047224 */ /* 0x000fe400078e0002 */
[----:B------:R-:W-:-:S05]  /*0e10*/  IMAD.MOV.U32 R5, RZ, RZ, R3 ;  /* 0x000000ffff057224 */ /* 0x000fca00078e0003 */
[----:B------:R-:W1:Y:S08]  /*0e20*/  LDC R6, c[0x0][0x630] ;  /* 0x00018c00ff067b82 */ /* 0x000e700000000800 */
[----:B------:R-:W2:Y:S01]  /*0e30*/  LDC.64 R26, c[0x0][0x620] ;  /* 0x00018800ff1a7b82 */ /* 0x000ea20000000a00 */
[----:B0-----:R-:W-:-:S04]  /*0e40*/  ISETP.NE.U32.AND P0, PT, R24, RZ, PT ;  /* 0x000000ff1800720c */ /* 0x001fc80003f05070 */
[----:B------:R-:W-:-:S13]  /*0e50*/  ISETP.NE.AND.EX P0, PT, R25, RZ, PT, P0 ;  /* 0x000000ff1900720c */ /* 0x000fda0003f05300 */
[----:B-12---:R-:W-:Y:S05]  /*0e60*/  @!P0 BRA `(.L_x_12) ;  /* 0x0000000000288947 */ /* 0x006fea0003800000 */
[----:B------:R-:W0:Y:S02]  /*0e70*/  LDC R19, c[0x0][0x634] ;  /* 0x00018d00ff137b82 */ /* 0x000e240000000800 */
[----:B0-----:R-:W-:-:S05]  /*0e80*/  IADD3 R19, P0, R2, R19, RZ ;  /* 0x0000001302137210 */ /* 0x001fca0007f1e0ff */
[----:B------:R-:W-:-:S04]  /*0e90*/  IMAD.X R23, RZ, RZ, R3, P0 ;  /* 0x000000ffff177224 */ /* 0x000fc800000e0603 */
[----:B------:R-:W-:-:S04]  /*0ea0*/  IMAD.WIDE.U32 R4, R23, R24, RZ ;  /* 0x0000001817047225 */ /* 0x000fc800078e00ff */
[----:B------:R-:W-:-:S04]  /*0eb0*/  IMAD.WIDE.U32 R16, P0, R19, R25, R4 ;  /* 0x0000001913107225 */ /* 0x000fc80007800004 */
[----:B------:R-:W-:-:S04]  /*0ec0*/  IMAD.WIDE.U32 R4, R19, R24, RZ ;  /* 0x0000001813047225 */ /* 0x000fc800078e00ff */
[----:B------:R-:W-:Y:S01]  /*0ed0*/  IMAD.X R19, RZ, RZ, RZ, P0 ;  /* 0x000000ffff137224 */ /* 0x000fe200000e06ff */
[----:B------:R-:W-:Y:S01]  /*0ee0*/  IADD3 RZ, P0, R5, R16, RZ ;  /* 0x0000001005ff7210 */ /* 0x000fe20007f1e0ff */
[----:B------:R-:W-:-:S04]  /*0ef0*/  IMAD.MOV.U32 R18, RZ, RZ, R17 ;  /* 0x000000ffff127224 */ /* 0x000fc800078e0011 */
[----:B------:R-:W-:-:S08]  /*0f00*/  IMAD.WIDE.U32.X R4, R23, R25, R18, P0 ;  /* 0x0000001917047225 */ /* 0x000fd000000e0412 */
.L_x_12:
[--C-:B------:R-:W-:Y:S01]  /*0f10*/  SHF.R.U64 R32, R4, R6, R5.reuse ;  /* 0x0000000604207219 */ /* 0x100fe20000001205 */
[----:B------:R-:W0:Y:S01]  /*0f20*/  LDC.64 R28, c[0x0][0x640] ;  /* 0x00019000ff1c7b82 */ /* 0x000e220000000a00 */
[----:B------:R-:W-:Y:S01]  /*0f30*/  I2FP.F32.U32 R4, R14 ;  /* 0x0000000e00047245 */ /* 0x000fe20000201000 */
[----:B------:R-:W-:Y:S01]  /*0f40*/  ULDC UR5, c[0x0][0x150] ;  /* 0x0000540000057ab9 */ /* 0x000fe20000000800 */
[----:B------:R-:W-:Y:S02]  /*0f50*/  SHF.R.U32.HI R5, RZ, R6, R5 ;  /* 0x00000006ff057219 */ /* 0x000fe40000011605 */
[----:B------:R-:W-:Y:S01]  /*0f60*/  IADD3 R17, P0, RZ, -R32, RZ ;  /* 0x80000020ff117210 */ /* 0x000fe20007f1e0ff */
[----:B------:R-:W-:Y:S01]  /*0f70*/  FMUL R6, R4, UR5 ;  /* 0x0000000504067c20 */ /* 0x000fe20008400000 */
[----:B------:R-:W-:Y:S01]  /*0f80*/  ULDC UR5, c[0x0][0x154] ;  /* 0x0000550000057ab9 */ /* 0x000fe20000000800 */
[----:B------:R-:W1:Y:S02]  /*0f90*/  LDC R18, c[0x0][0x618] ;  /* 0x00018600ff127b82 */ /* 0x000e640000000800 */
[----:B------:R-:W-:-:S02]  /*0fa0*/  IMAD.X R19, RZ, RZ, ~R5, P0 ;  /* 0x000000ffff137224 */ /* 0x000fc400000e0e05 */
[----:B------:R-:W2:Y:S01]  /*0fb0*/  F2I.U32.TRUNC.NTZ R6, R6 ;  /* 0x0000000600067305 */ /* 0x000ea2000020f000 */
[----:B------:R-:W-:-:S03]  /*0fc0*/  IMAD.WIDE.U32 R4, R17, R26, R2 ;  /* 0x0000001a11047225 */ /* 0x000fc600078e0002 */
[----:B------:R-:W3:Y:S01]  /*0fd0*/  LDC R15, c[0x0][0x144] ;  /* 0x00005100ff0f7b82 */ /* 0x000ee20000000800 */
[----:B------:R-:W-:-:S04]  /*0fe0*/  IMAD R16, R19, R26, RZ ;  /* 0x0000001a13107224 */ /* 0x000fc800078e02ff */
[----:B------:R-:W-:-:S03]  /*0ff0*/  IMAD R17, R17, R27, R16 ;  /* 0x0000001b11117224 */ /* 0x000fc600078e0210 */
[----:B------:R-:W4:Y:S01]  /*1000*/  LDC R22, c[0x0][0x608] ;  /* 0x00018200ff167b82 */ /* 0x000f220000000800 */
[----:B------:R-:W-:Y:S01]  /*1010*/  IMAD.IADD R17, R5, 0x1, R17 ;  /* 0x0000000105117824 */ /* 0x000fe200078e0211 */
[----:B0-----:R-:W-:Y:S01]  /*1020*/  ISETP.NE.U32.AND P0, PT, R28, RZ, PT ;  /* 0x000000ff1c00720c */ /* 0x001fe20003f05070 */
[----:B--2---:R-:W-:-:S03]  /*1030*/  IMAD.MOV R5, RZ, RZ, -R6 ;  /* 0x000000ffff057224 */ /* 0x004fc600078e0a06 */
[----:B------:R-:W-:Y:S02]  /*1040*/  ISETP.NE.AND.EX P0, PT, R29, RZ, PT, P0 ;  /* 0x000000ff1d00720c */ /* 0x000fe40003f05300 */
[----:B------:R-:W0:Y:S01]  /*1050*/  LDC R19, c[0x0][0x658] ;  /* 0x00019600ff137b82 */ /* 0x000e220000000800 */
[-CC-:B-1----:R-:W-:Y:S02]  /*1060*/  SHF.R.U64 R26, R4, R18.reuse, R17.reuse ;  /* 0x00000012041a7219 */ /* 0x182fe40000001211 */
[----:B------:R-:W-:Y:S02]  /*1070*/  I2FP.F32.U32 R4, R21 ;  /* 0x0000001500047245 */ /* 0x000fe40000201000 */
[----:B------:R-:W-:Y:S01]  /*1080*/  SHF.R.U32.HI R17, RZ, R18, R17 ;  /* 0x00000012ff117219 */ /* 0x000fe20000011611 */
[----:B------:R-:W-:Y:S02]  /*1090*/  IMAD.MOV.U32 R18, RZ, RZ, 0x1 ;  /* 0x00000001ff127424 */ /* 0x000fe400078e00ff */
[----:B------:R-:W1:Y:S01]  /*10a0*/  LDC R24, c[0x0][0x148] ;  /* 0x00005200ff187b82 */ /* 0x000e620000000800 */
[----:B---3--:R-:W-:-:S02]  /*10b0*/  IMAD R6, R15, R5, R14 ;  /* 0x000000050f067224 */ /* 0x008fc400078e020e */
[----:B------:R-:W-:Y:S01]  /*10c0*/  FMUL R5, R4, UR5 ;  /* 0x0000000504057c20 */ /* 0x000fe20008400000 */
[----:B------:R-:W-:-:S04]  /*10d0*/  IMAD.MOV.U32 R4, RZ, RZ, -0x1 ;  /* 0xffffffffff047424 */ /* 0x000fc800078e00ff */
[----:B------:R-:W2:Y:S01]  /*10e0*/  LDC R25, c[0x0][0x600] ;  /* 0x00018000ff197b82 */ /* 0x000ea20000000800 */
[-CC-:B----4-:R-:W-:Y:S02]  /*10f0*/  SHF.R.U64 R34, R26, R22.reuse, R17.reuse ;  /* 0x000000161a227219 */ /* 0x190fe40000001211 */
[----:B------:R-:W-:Y:S02]  /*1100*/  SHF.R.U32.HI R14, RZ, R22, R17 ;  /* 0x00000016ff0e7219 */ /* 0x000fe40000011611 */
[----:B------:R3:W4:Y:S03]  /*1110*/  F2I.U32.TRUNC.NTZ R22, R5 ;  /* 0x0000000500167305 */ /* 0x000726000020f000 */
[----:B------:R-:W1:Y:S01]  /*1120*/  LDC R27, c[0x0][0x648] ;  /* 0x00019200ff1b7b82 */ /* 0x000e620000000800 */
[-C--:B0-----:R-:W-:Y:S02]  /*1130*/  SHF.R.U64 R36, R34, R19.reuse, R14 ;  /* 0x0000001322247219 */ /* 0x081fe4000000120e */
[----:B------:R-:W-:-:S02]  /*1140*/  SHF.L.U32 R4, R4, R19, RZ ;  /* 0x0000001304047219 */ /* 0x000fc400000006ff */
[-C--:B------:R-:W-:Y:S02]  /*1150*/  SHF.R.U32.HI R14, RZ, R19.reuse, R14 ;  /* 0x00000013ff0e7219 */ /* 0x080fe4000001160e */
[----:B------:R-:W-:Y:S01]  /*1160*/  SHF.L.U32 R18, R18, R19, RZ ;  /* 0x0000001312127219 */ /* 0x000fe200000006ff */
[----:B------:R-:W0:Y:S01]  /*1170*/  LDC R31, c[0x0][0x638] ;  /* 0x00018e00ff1f7b82 */ /* 0x000e220000000800 */
[----:B------:R-:W-:Y:S01]  /*1180*/  LOP3.LUT R19, RZ, R4, RZ, 0x33, !PT ;  /* 0x00000004ff137212 */ /* 0x000fe200078e33ff */
[----:B------:R-:W-:Y:S02]  /*1190*/  IMAD.MOV.U32 R4, RZ, RZ, R36 ;  /* 0x000000ffff047224 */ /* 0x000fe400078e0024 */
[----:B---3--:R-:W-:-:S04]  /*11a0*/  IMAD.MOV.U32 R5, RZ, RZ, R14 ;  /* 0x000000ffff057224 */ /* 0x008fc800078e000e */
[----:B------:R-:W3:Y:S01]  /*11b0*/  LDC R30, c[0x0][0x610] ;  /* 0x00018400ff1e7b82 */ /* 0x000ee20000000800 */
[----:B----4-:R-:W-:Y:S05]  /*11c0*/  @!P0 BRA `(.L_x_13) ;  /* 0x0000000000288947 */ /* 0x010fea0003800000 */
[----:B------:R-:W4:Y:S02]  /*11d0*/  LDC R17, c[0x0][0x64c] ;  /* 0x00019300ff117b82 */ /* 0x000f240000000800 */
[----:B----4-:R-:W-:-:S05]  /*11e0*/  IADD3 R17, P0, R36, R17, RZ ;  /* 0x0000001124117210 */ /* 0x010fca0007f1e0ff */
        /* <DEDUP_REMOVED lines=8> */
.L_x_13:
[----:B-1----:R-:W-:Y:S01]  /*1270*/  SHF.R.U64 R4, R4, R27, R5 ;  /* 0x0000001b04047219 */ /* 0x002fe20000001205 */
[----:B--2---:R-:W-:Y:S01]  /*1280*/  VIADD R5, R25, 0xffffffff ;  /* 0xffffffff19057836 */ /* 0x004fe20000000000 */
[----:B------:R-:W-:Y:S01]  /*1290*/  LOP3.LUT R19, R34, R19, RZ, 0xc0, !PT ;  /* 0x0000001322137212 */ /* 0x000fe200078ec0ff */
[----:B------:R-:W-:Y:S02]  /*12a0*/  IMAD.MOV R22, RZ, RZ, -R22 ;  /* 0x000000ffff167224 */ /* 0x000fe400078e0a16 */
[----:B------:R-:W-:Y:S01]  /*12b0*/  IMAD.MOV R14, RZ, RZ, -R4 ;  /* 0x000000ffff0e7224 */ /* 0x000fe200078e0a04 */
[----:B------:R-:W-:Y:S01]  /*12c0*/  LOP3.LUT R5, R26, R5, RZ, 0xc0, !PT ;  /* 0x000000051a057212 */ /* 0x000fe200078ec0ff */
[----:B------:R-:W-:Y:S02]  /*12d0*/  IMAD R19, R18, R4, R19 ;  /* 0x0000000412137224 */ /* 0x000fe400078e0213 */
[----:B------:R-:W-:Y:S02]  /*12e0*/  @P3 IMAD R6, R24, R22, R21 ;  /* 0x0000001618063224 */ /* 0x000fe400078e0215 */
[----:B0-----:R-:W-:-:S02]  /*12f0*/  IMAD R4, R14, R31, R36 ;  /* 0x0000001f0e047224 */ /* 0x001fc400078e0224 */
[----:B---3--:R-:W-:Y:S02]  /*1300*/  IMAD R6, R19, R30, R6 ;  /* 0x0000001e13067224 */ /* 0x008fe400078e0206 */
[----:B------:R-:W-:Y:S02]  /*1310*/  IMAD R15, R4, R25, R5 ;  /* 0x00000019040f7224 */ /* 0x000fe400078e0205 */
[----:B------:R-:W-:Y:S02]  /*1320*/  IMAD.MOV.U32 R16, RZ, RZ, 0x1 ;  /* 0x00000001ff107424 */ /* 0x000fe400078e00ff */
[----:B------:R-:W-:Y:S01]  /*1330*/  IMAD.MOV.U32 R4, RZ, RZ, R32 ;  /* 0x000000ffff047224 */ /* 0x000fe200078e0020 */
[----:B------:R-:W-:Y:S02]  /*1340*/  SEL R5, R15, R6, !P3 ;  /* 0x000000060f057207 */ /* 0x000fe40005800000 */
[----:B------:R-:W-:-:S07]  /*1350*/  SEL R6, R6, R15, !P3 ;  /* 0x0000000f06067207 */ /* 0x000fce0005800000 */
.L_x_11:
[----:B------:R-:W-:Y:S05]  /*1360*/  @!P2 BRA `(.L_x_14) ;  /* 0x0000006c0004a947 */ /* 0x000fea0003800000 */
[----:B------:R-:W-:-:S13]  /*1370*/  ISETP.GT.U32.AND P0, PT, R33, 0x1, PT ;  /* 0x000000012100780c */ /* 0x000fda0003f04070 */
[----:B------:R-:W-:Y:S05]  /*1380*/  @P0 EXIT ;  /* 0x000000000000094d */ /* 0x000fea0003800000 */
.L_x_15:
[----:B------:R-:W-:-:S08]  /*1390*/  NOP ;  /* 0x0000000000007918 */ /* 0x000fd00000000000 */
[----:B------:R-:W0:Y:S02]  /*13a0*/  USETMAXREG.TRY_ALLOC.CTAPOOL UP0, 0xe8 ;  /* 0x000000e8000079c8 */ /* 0x000e240008000600 */
[----:B0-----:R-:W-:-:S13]  /*13b0*/  PLOP3.LUT P0, PT, PT, PT, UP0, 0x80, 0x0 ;  /* 0x000000000000781c */ /* 0x001fda0003f0f008 */
[----:B------:R-:W-:Y:S05]  /*13c0*/  @!P0 BRA `(.L_x_15) ;  /* 0xfffffffc00f08947 */ /* 0x000fea000383ffff */
[----:B------:R-:W-:-:S13]  /*13d0*/  LOP3.LUT P0, RZ, R16, 0xff, RZ, 0xc0, !PT ;  /* 0x000000ff10ff7812 */ /* 0x000fda000780c0ff */
[----:B------:R-:W-:Y:S05]  /*13e0*/  @!P0 EXIT ;  /* 0x000000000000894d */ /* 0x000fea0003800000 */
[----:B------:R-:W0:Y:S01]  /*13f0*/  S2UR UR5, SR_CgaCtaId ;  /* 0x00000000000579c3 */ /* 0x000e220000008800 */
[----:B------:R-:W-:Y:S01]  /*1400*/  SHF.R.S32.HI R11, RZ, 0x1f, R10 ;  /* 0x0000001fff0b7819 */ /* 0x000fe2000001140a */
[----:B------:R-:W-:Y:S01]  /*1410*/  UIADD3 UR9, UR11, -0x1, URZ ;  /* 0xffffffff0b097890 */ /* 0x000fe2000fffe03f */
[----:B------:R-:W-:Y:S01]  /*1420*/  LOP3.LUT R132, R7, 0x1, RZ, 0xfc, !PT ;  /* 0x0000000107847812 */ /* 0x000fe200078efcff */
[----:B------:R-:W-:Y:S01]  /*1430*/  UMOV UR8, 0x400 ;  /* 0x0000040000087882 */ /* 0x000fe20000000000 */
[CC--:B------:R-:W-:Y:S01]  /*1440*/  LEA.HI R15, R11.reuse, R10.reuse, RZ, 0x2 ;  /* 0x0000000a0b0f7211 */ /* 0x0c0fe200078f10ff */
[----:B------:R-:W-:Y:S01]  /*1450*/  UISETP.LT.AND UP0, UPT, UR6, 0x1, UPT ;  /* 0x000000010600788c */ /* 0x000fe2000bf01270 */
[----:B------:R-:W-:Y:S01]  /*1460*/  LEA.HI R16, R11, R10, RZ, 0x5 ;  /* 0x0000000a0b107211 */ /* 0x000fe200078f28ff */
[----:B------:R-:W-:Y:S01]  /*1470*/  USHF.L.U32 UR7, UR6, 0x1, URZ ;  /* 0x0000000106077899 */ /* 0x000fe2000800063f */
[--C-:B------:R-:W-:Y:S01]  /*1480*/  SHF.R.S32.HI R14, RZ, 0x2, R15.reuse ;  /* 0x00000002ff0e7819 */ /* 0x100fe2000001140f */
[----:B------:R-:W-:Y:S01]  /*1490*/  USEL UR10, UR6, 0x1, UP0 ;  /* 0x00000001060a7887 */ /* 0x000fe20008000000 */
[----:B------:R-:W-:Y:S01]  /*14a0*/  SHF.R.S32.HI R17, RZ, 0x1f, R15 ;  /* 0x0000001fff117819 */ /* 0x000fe2000001140f */
[----:B------:R-:W-:Y:S01]  /*14b0*/  UISETP.NE.AND UP0, UPT, UR9, URZ, UPT ;  /* 0x0000003f0900728c */ /* 0x000fe2000bf05270 */
[----:B------:R-:W-:Y:S01]  /*14c0*/  LOP3.LUT R11, R15, 0xfffffffc, RZ, 0xc0, !PT ;  /* 0xfffffffc0f0b7812 */ /* 0x000fe200078ec0ff */
[----:B------:R-:W-:Y:S01]  /*14d0*/  UIADD3 UR10, -UR10, UR6, URZ ;  /* 0x000000060a0a7290 */ /* 0x000fe2000fffe13f */
[----:B------:R-:W-:Y:S01]  /*14e0*/  LEA.HI R17, R17, R14, RZ, 0x3 ;  /* 0x0000000e11117211 */ /* 0x000fe200078f18ff */
[----:B------:R-:W-:-:S02]  /*14f0*/  USEL UR14, URZ, 0x1, UP0 ;  /* 0x000000013f0e7887 */ /* 0x000fc40008000000 */
[----:B------:R-:W-:Y:S01]  /*1500*/  IMAD.IADD R18, R10, 0x1, -R11 ;  /* 0x000000010a127824 */ /* 0x000fe200078e0a0b */
[----:B------:R-:W-:-:S03]  /*1510*/  LOP3.LUT R17, R17, 0xfffffff8, RZ, 0xc0, !PT ;  /* 0xfffffff811117812 */ /* 0x000fc600078ec0ff */
[----:B------:R-:W-:Y:S01]  /*1520*/  IMAD.U32 R133, RZ, RZ, UR14 ;  /* 0x0000000eff857e24 */ /* 0x000fe2000f8e00ff */
[----:B0-----:R-:W-:Y:S01]  /*1530*/  ULEA UR8, UR5, UR8, 0x18 ;  /* 0x0000000805087291 */ /* 0x001fe2000f8ec03f */
[----:B------:R-:W-:Y:S01]  /*1540*/  IMAD.IADD R14, R14, 0x1, -R17 ;  /* 0x000000010e0e7824 */ /* 0x000fe200078e0a11 */
[----:B------:R-:W-:Y:S01]  /*1550*/  USHF.L.U32 UR5, UR9, 0x3, URZ ;  /* 0x0000000309057899 */ /* 0x000fe2000800063f */
[----:B------:R-:W-:Y:S01]  /*1560*/  SHF.R.S32.HI R17, RZ, 0x5, R16 ;  /* 0x00000005ff117819 */ /* 0x000fe20000011410 */
[----:B------:R-:W-:Y:S02]  /*1570*/  UIADD3 UR9, UR8, 0x150, URZ ;  /* 0x0000015008097890 */ /* 0x000fe4000fffe03f */
[----:B------:R-:W-:Y:S01]  /*1580*/  ULOP3.LUT UR5, UR5, 0x8, URZ, 0xc0, !UPT ;  /* 0x0000000805057892 */ /* 0x000fe2000f8ec03f */
[--C-:B------:R-:W-:Y:S01]  /*1590*/  SHF.R.S32.HI R15, RZ, 0x1f, R14.reuse ;  /* 0x0000001fff0f7819 */ /* 0x100fe2000001140e */
[----:B------:R-:W-:Y:S01]  /*15a0*/  IMAD R19, R17, -0x10, -R14 ;  /* 0xfffffff011137824 */ /* 0x000fe200078e0a0e */
[----:B------:R-:W-:-:S02]  /*15b0*/  ULEA UR11, UR11, UR9, 0x3 ;  /* 0x000000090b0b7291 */ /* 0x000fc4000f8e183f */
[----:B------:R-:W-:Y:S01]  /*15c0*/  ULOP3.LUT UR12, UR5, 0x8, URZ, 0x3c, !UPT ;  /* 0x00000008050c7892 */ /* 0x000fe2000f8e3c3f */
[----:B------:R-:W-:Y:S01]  /*15d0*/  IMAD.WIDE R10, R17, 0x10, R14 ;  /* 0x00000010110a7825 */ /* 0x000fe200078e020e */
[----:B------:R-:W-:-:S03]  /*15e0*/  ULOP3.LUT UR13, UR5, 0x18, URZ, 0x3c, !UPT ;  /* 0x00000018050d7892 */ /* 0x000fc6000f8e3c3f */
[----:B------:R-:W-:Y:S02]  /*15f0*/  ULDC UR5, c[0x0][0x284] ;  /* 0x0000a10000057ab9 */ /* 0x000fe40000000800 */
[----:B------:R-:W-:-:S07]  /*1600*/  VIADD R19, R19, UR5 ;  /* 0x0000000513137c36 */ /* 0x000fce0008000000 */
.L_x_154:
[----:B------:R-:W-:Y:S01]  /*1610*/  SHF.L.U32 R14, R133, 0x1f, RZ ;  /* 0x0000001f850e7819 */ /* 0x000fe200000006ff */
[----:B------:R-:W0:Y:S01]  /*1620*/  LDC R15, c[0x0][0x28c] ;  /* 0x0000a300ff0f7b82 */ /* 0x000e220000000800 */
[----:B------:R-:W-:Y:S01]  /*1630*/  UMOV UR5, URZ ;  /* 0x0000003f00057c82 */ /* 0x000fe20008000000 */
[----:B------:R-:W-:Y:S01]  /*1640*/  UMOV UR15, UR17 ;  /* 0x00000011000f7c82 */ /* 0x000fe20008000000 */
[----:B------:R-:W1:Y:S01]  /*1650*/  SYNCS.PHASECHK.TRANS64.TRYWAIT P0, [UR11+-0x8], R14 ;  /* 0xfffff80eff0075a7 */ /* 0x000e62000800014b */
[----:B0-----:R-:W-:Y:S01]  /*1660*/  ISETP.GE.AND P1, PT, R15, 0x1, PT ;  /* 0x000000010f00780c */ /* 0x001fe20003f26270 */
[----:B-1234-:R-:W-:-:S12]  /*1670*/  @!P0 BRA `(.L_x_16) ;  /* 0x0000008000608947 */ /* 0x01efd80003800000 */
.L_x_192:
[----:B------:R-:W-:Y:S01]  /*1680*/  UMOV UR18, URZ ;  /* 0x0000003f00127c82 */ /* 0x000fe20008000000 */
[----:B------:R-:W-:Y:S01]  /*1690*/  UMOV UR19, URZ ;  /* 0x0000003f00137c82 */ /* 0x000fe20008000000 */
[----:B------:R-:W-:Y:S02]  /*16a0*/  CS2R R20, SRZ ;  /* 0x0000000000147805 */ /* 0x000fe4000001ff00 */
[----:B------:R-:W-:Y:S02]  /*16b0*/  CS2R R22, SRZ ;  /* 0x0000000000167805 */ /* 0x000fe4000001ff00 */
[----:B------:R-:W-:Y:S02]  /*16c0*/  CS2R R80, SRZ ;  /* 0x0000000000507805 */ /* 0x000fe4000001ff00 */
[----:B------:R-:W-:Y:S02]  /*16d0*/  CS2R R82, SRZ ;  /* 0x0000000000527805 */ /* 0x000fe4000001ff00 */
[----:B------:R-:W-:-:S02]  /*16e0*/  CS2R R84, SRZ ;  /* 0x0000000000547805 */ /* 0x000fc4000001ff00 */
[----:B------:R-:W-:Y:S02]  /*16f0*/  CS2R R86, SRZ ;  /* 0x0000000000567805 */ /* 0x000fe4000001ff00 */
        /* <DEDUP_REMOVED lines=21> */
[----:B------:R-:W-:Y:S01]  /*1850*/  CS2R R130, SRZ ;  /* 0x0000000000827805 */ /* 0x000fe2000001ff00 */
[----:B------:R-:W-:Y:S01]  /*1860*/  IMAD.U32 R17, RZ, RZ, UR4 ;  /* 0x00000004ff117e24 */ /* 0x000fe2000f8e00ff */
        /* <DEDUP_REMOVED lines=27> */
[----:B------:R-:W-:Y:S01]  /*1a20*/  CS2R R30, SRZ ;  /* 0x00000000001e7805 */ /* 0x000fe2000001ff00 */
[----:B------:R-:W-:Y:S06]  /*1a30*/  @!P1 BRA `(.L_x_17) ;  /* 0x0000000800d49947 */ /* 0x000fec0003800000 */
[----:B------:R-:W-:-:S13]  /*1a40*/  ISETP.NE.AND P1, PT, R132, 0x3, PT ;  /* 0x000000038400780c */ /* 0x000fda0003f25270 */
[----:B------:R-:W-:Y:S05]  /*1a50*/  @!P1 BRA `(.L_x_18) ;  /* 0x0000000000049947 */ /* 0x000fea0003800000 */
[----:B------:R-:W-:Y:S01]  /*1a60*/  BPT.TRAP 0x1 ;  /* 0x000000040000795c */ /* 0x000fe20000300000 */
.L_x_18:
[----:B------:R-:W-:Y:S01]  /*1a70*/  ULEA UR14, UR17, UR8, 0x3 ;  /* 0x00000008110e7291 */ /* 0x000fe2000f8e183f */
[----:B0-----:R-:W-:-:S05]  /*1a80*/  IMAD.U32 R14, RZ, RZ, UR4 ;  /* 0x00000004ff0e7e24 */ /* 0x001fca000f8e00ff */
[----:B------:R-:W-:-:S04]  /*1a90*/  SHF.L.U32 R14, R14, 0x1f, RZ ;  /* 0x0000001f0e0e7819 */ /* 0x000fc800000006ff */
[----:B------:R0:W1:Y:S01]  /*1aa0*/  SYNCS.PHASECHK.TRANS64.TRYWAIT P0, [UR14], R14 ;  /* 0x0000000eff0075a7 */ /* 0x000062000800014e */
[----:B------:R-:W-:Y:S05]  /*1ab0*/  @!P1 BRA `(.L_x_19) ;  /* 0x0000000000049947 */ /* 0x000fea0003800000 */
[----:B------:R-:W-:Y:S01]  /*1ac0*/  BPT.TRAP 0x1 ;  /* 0x000000040000795c */ /* 0x000fe20000300000 */
.L_x_19:
[----:B------:R-:W-:Y:S01]  /*1ad0*/  UMOV UR5, 0x2 ;  /* 0x0000000200057882 */ /* 0x000fe20000000000 */
[----:B------:R-:W-:Y:S01]  /*1ae0*/  IMAD.MOV.U32 R20, RZ, RZ, RZ ;  /* 0x000000ffff147224 */ /* 0x000fe200078e00ff */
[----:B-1----:R-:W-:Y:S06]  /*1af0*/  @P0 BRA `(.L_x_20) ;  /* 0x0000000000080947 */ /* 0x002fec0003800000 */
[----:B------:R-:W1:Y:S02]  /*1b00*/  SYNCS.PHASECHK.TRANS64.TRYWAIT P0, [UR14], R14 ;  /* 0x0000000eff0075a7 */ /* 0x000e64000800014e */
[----:B-1----:R-:W-:Y:S05]  /*1b10*/  @!P0 BRA `(.L_x_21) ;  /* 0x0000007c00508947 */ /* 0x002fea0003800000 */
.L_x_20:
[----:B------:R-:W-:Y:S01]  /*1b20*/  UIADD3 UR15, UR8, 0x280, URZ ;  /* 0x00000280080f7890 */ /* 0x000fe2000fffe03f */
[----:B------:R-:W-:Y:S01]  /*1b30*/  WARPGROUP.ARRIVE ;  /* 0x00000000000079c5 */ /* 0x000fe20000000000 */
[----:B------:R-:W-:Y:S01]  /*1b40*/  UIADD3 UR14, UR8, 0x14280, URZ ;  /* 0x00014280080e7890 */ /* 0x000fe2000fffe03f */
[----:B------:R-:W-:Y:S01]  /*1b50*/  IMAD.MOV.U32 R21, RZ, RZ, RZ ;  /* 0x000000ffff157224 */ /* 0x000fe200078e00ff */
[----:B------:R-:W-:Y:S01]  /*1b60*/  USHF.R.U32.HI UR15, URZ, 0x4, UR15 ;  /* 0x000000043f0f7899 */ /* 0x000fe2000801160f */
[----:B------:R-:W-:Y:S01]  /*1b70*/  CS2R R22, SRZ ;  /* 0x0000000000167805 */ /* 0x000fe2000001ff00 */
[----:B------:R-:W-:Y:S01]  /*1b80*/  USHF.R.U32.HI UR14, URZ, 0x4, UR14 ;  /* 0x000000043f0e7899 */ /* 0x000fe2000801160e */
[----:B------:R-:W-:Y:S01]  /*1b90*/  CS2R R80, SRZ ;  /* 0x0000000000507805 */ /* 0x000fe2000001ff00 */
[----:B------:R-:W-:Y:S01]  /*1ba0*/  ULOP3.LUT UR15, UR15, 0x3fff, URZ, 0xc0, !UPT ;  /* 0x00003fff0f0f7892 */ /* 0x000fe2000f8ec03f */
[----:B------:R-:W-:Y:S01]  /*1bb0*/  CS2R R82, SRZ ;  /* 0x0000000000527805 */ /* 0x000fe2000001ff00 */
[----:B------:R-:W-:Y:S01]  /*1bc0*/  ULOP3.LUT UR14, UR14, 0x3fff, URZ, 0xc0, !UPT ;  /* 0x00003fff0e0e7892 */ /* 0x000fe2000f8ec03f */
[----:B------:R-:W-:Y:S01]  /*1bd0*/  CS2R R84, SRZ ;  /* 0x0000000000547805 */ /* 0x000fe2000001ff00 */
[----:B------:R-:W-:Y:S01]  /*1be0*/  ULOP3.LUT UR15, UR15, 0x10000, URZ, 0xfc, !UPT ;  /* 0x000100000f0f7892 */ /* 0x000fe2000f8efc3f */
[----:B------:R-:W-:Y:S01]  /*1bf0*/  CS2R R86, SRZ ;  /* 0x0000000000567805 */ /* 0x000fe2000001ff00 */
[----:B------:R-:W-:Y:S01]  /*1c00*/  ULOP3.LUT UR14, UR14, 0x10000, URZ, 0xfc, !UPT ;  /* 0x000100000e0e7892 */ /* 0x000fe2000f8efc3f */
[----:B------:R-:W-:Y:S01]  /*1c10*/  CS2R R88, SRZ ;  /* 0x0000000000587805 */ /* 0x000fe2000001ff00 */
[----:B------:R-:W-:Y:S01]  /*1c20*/  ULEA UR15, UR17, UR15, 0x8 ;  /* 0x0000000f110f7291 */ /* 0x000fe2000f8e403f */
[----:B------:R-:W-:Y:S01]  /*1c30*/  CS2R R90, SRZ ;  /* 0x00000000005a7805 */ /* 0x000fe2000001ff00 */
[----:B------:R-:W-:Y:S01]  /*1c40*/  UIMAD UR14, UR17, 0x1c0, UR14 ;  /* 0x000001c0110e78a4 */ /* 0x000fe2000f8e020e */
[----:B------:R-:W-:Y:S01]  /*1c50*/  CS2R R92, SRZ ;  /* 0x00000000005c7805 */ /* 0x000fe2000001ff00 */
[----:B------:R-:W-:Y:S01]  /*1c60*/  UMOV UR21, 0x80000020 ;  /* 0x8000002000157882 */ /* 0x000fe20000000000 */
[----:B------:R-:W-:Y:S01]  /*1c70*/  UMOV UR23, 0x80000020 ;  /* 0x8000002000177882 */ /* 0x000fe20000000000 */
[----:B------:R-:W-:Y:S01]  /*1c80*/  UIADD3 UR16, UR14, 0x40, URZ ;  /* 0x000000400e107890 */ /* 0x000fe2000fffe03f */
[----:B------:R-:W-:Y:S01]  /*1c90*/  CS2R R94, SRZ ;  /* 0x00000000005e7805 */ /* 0x000fe2000001ff00 */
[----:B------:R-:W-:Y:S01]  /*1ca0*/  UMOV UR20, UR15 ;  /* 0x0000000f00147c82 */ /* 0x000fe20008000000 */
[----:B------:R-:W-:Y:S01]  /*1cb0*/  UMOV UR22, UR14 ;  /* 0x0000000e00167c82 */ /* 0x000fe20008000000 */
[----:B------:R-:W-:Y:S01]  /*1cc0*/  UIADD3 UR18, UR14, 0x80, URZ ;  /* 0x000000800e127890 */ /* 0x000fe2000fffe03f */
[----:B------:R-:W-:Y:S01]  /*1cd0*/  QGMMA.64x16x32.F32.E4M3.E4M3 R72, gdesc[UR20], RZ, !UPT ;  /* 0x00200000144879f3 */ /* 0x000fe2000c7008ff */
[----:B------:R-:W-:Y:S01]  /*1ce0*/  UMOV UR23, 0x80000020 ;  /* 0x8000002000177882 */ /* 0x000fe20000000000 */
        /* <DEDUP_REMOVED lines=21> */
[----:B------:R-:W-:Y:S01]  /*1e40*/  CS2R R96, SRZ ;  /* 0x0000000000607805 */ /* 0x000fe2000001ff00 */
[----:B------:R-:W-:Y:S01]  /*1e50*/  QGMMA.64x16x32.F32.E4M3.E4M3 R24, gdesc[UR20], RZ, !UPT ;  /* 0x00200000141879f3 */ /* 0x000fe2000c7008ff */
[----:B------:R-:W-:Y:S01]  /*1e60*/  UIADD3 UR20, UR15, 0x2, URZ ;  /* 0x000000020f147890 */ /* 0x000fe2000fffe03f */
[----:B------:R-:W-:Y:S01]  /*1e70*/  CS2R R98, SRZ ;  /* 0x0000000000627805 */ /* 0x000fe2000001ff00 */
[----:B------:R-:W-:Y:S01]  /*1e80*/  UIADD3 UR22, UR14, 0x2, URZ ;  /* 0x000000020e167890 */ /* 0x000fe2000fffe03f */
[----:B------:R-:W-:Y:S01]  /*1e90*/  CS2R R100, SRZ ;  /* 0x0000000000647805 */ /* 0x000fe2000001ff00 */
[----:B------:R-:W-:Y:S01]  /*1ea0*/  UIADD3 UR15, UR14, 0x42, URZ ;  /* 0x000000420e0f7890 */ /* 0x000fe2000fffe03f */
[----:B------:R-:W-:Y:S01]  /*1eb0*/  CS2R R102, SRZ ;  /* 0x0000000000667805 */ /* 0x000fe2000001ff00 */
[----:B------:R-:W-:Y:S01]  /*1ec0*/  UMOV UR21, 0x80000020 ;  /* 0x8000002000157882 */ /* 0x000fe20000000000 */
[----:B------:R-:W-:Y:S01]  /*1ed0*/  UMOV UR23, 0x80000020 ;  /* 0x8000002000177882 */ /* 0x000fe20000000000 */
        /* <DEDUP_REMOVED lines=13> */
[----:B------:R-:W-:Y:S01]  /*1fb0*/  CS2R R130, SRZ ;  /* 0x0000000000827805 */ /* 0x000fe2000001ff00 */
[----:B------:R-:W-:Y:S01]  /*1fc0*/  QGMMA.64x16x32.F32.E4M3.E4M3 R72, gdesc[UR20], R72 ;  /* 0x00200000144879f3 */ /* 0x000fe20008700848 */
[----:B------:R-:W-:Y:S01]  /*1fd0*/  UMOV UR22, UR15 ;  /* 0x0000000f00167c82 */ /* 0x000fe20008000000 */
[----:B------:R-:W-:Y:S01]  /*1fe0*/  UIADD3 UR15, UR14, 0xc2, URZ ;  /* 0x000000c20e0f7890 */ /* 0x000fe2000fffe03f */
[----:B------:R-:W-:Y:S02]  /*1ff0*/  UMOV UR23, 0x80000020 ;  /* 0x8000002000177882 */ /* 0x000fe40000000000 */
[----:B------:R-:W-:Y:S01]  /*2000*/  QGMMA.64x16x32.F32.E4M3.E4M3 R64, gdesc[UR20], R64 ;  /* 0x00200000144079f3 */ /* 0x000fe20008700840 */
[----:B------:R-:W-:Y:S01]  /*2010*/  UMOV UR22, UR16 ;  /* 0x0000001000167c82 */ /* 0x000fe20008000000 */
[----:B------:R-:W-:Y:S01]  /*2020*/  UMOV UR23, 0x80000020 ;  /* 0x8000002000177882 */ /* 0x000fe20000000000 */
[----:B------:R-:W-:Y:S01]  /*2030*/  UIADD3 UR16, UR14, 0x102, URZ ;  /* 0x000001020e107890 */ /* 0x000fe2000fffe03f */
[----:B------:R-:W-:Y:S01]  /*2040*/  QGMMA.64x16x32.F32.E4M3.E4M3 R56, gdesc[UR20], R56 ;  /* 0x00200000143879f3 */ /* 0x000fe20008700838 */
[----:B------:R-:W-:Y:S01]  /*2050*/  UMOV UR22, UR15 ;  /* 0x0000000f00167c82 */ /* 0x000fe20008000000 */
[----:B------:R-:W-:Y:S01]  /*2060*/  UIADD3 UR15, UR14, 0x142, URZ ;  /* 0x000001420e0f7890 */ /* 0x000fe2000fffe03f */
[----:B------:R-:W-:Y:S01]  /*2070*/  UMOV UR23, 0x80000020 ;  /* 0x8000002000177882 */ /* 0x000fe20000000000 */
[----:B------:R-:W-:Y:S01]  /*2080*/  UIADD3 UR14, UR14, 0x182, URZ ;  /* 0x000001820e0e7890 */ /* 0x000fe2000fffe03f */
[----:B------:R-:W-:Y:S01]  /*2090*/  QGMMA.64x16x32.F32.E4M3.E4M3 R48, gdesc[UR20], R48 ;  /* 0x00200000143079f3 */ /* 0x000fe20008700830 */
[----:B------:R-:W-:Y:S01]  /*20a0*/  UMOV UR22, UR16 ;  /* 0x0000001000167c82 */ /* 0x000fe20008000000 */
[----:B------:R-:W-:-:S02]  /*20b0*/  UMOV UR23, 0x80000020 ;  /* 0x8000002000177882 */ /* 0x000fc40000000000 */
[----:B------:R-:W-:Y:S01]  /*20c0*/  QGMMA.64x16x32.F32.E4M3.E4M3 R40, gdesc[UR20], R40 ;  /* 0x00200000142879f3 */ /* 0x000fe20008700828 */
[----:B------:R-:W-:Y:S01]  /*20d0*/  UMOV UR22, UR15 ;  /* 0x0000000f00167c82 */ /* 0x000fe20008000000 */
[----:B------:R-:W-:Y:S01]  /*20e0*/  ULDC UR15, c[0x0][0x50c] ;  /* 0x00014300000f7ab9 */ /* 0x000fe20000000800 */
[----:B------:R-:W-:Y:S01]  /*20f0*/  UMOV UR23, 0x80000020 ;  /* 0x8000002000177882 */ /* 0x000fe20000000000 */
[----:B------:R-:W-:Y:S01]  /*2100*/  UISETP.NE.AND UP0, UPT, UR15, 0x2, UPT ;  /* 0x000000020f00788c */ /* 0x000fe2000bf05270 */
[----:B------:R-:W-:Y:S01]  /*2110*/  QGMMA.64x16x32.F32.E4M3.E4M3 R32, gdesc[UR20], R32 ;  /* 0x00200000142079f3 */ /* 0x000fe20008700820 */
[----:B------:R-:W-:Y:S01]  /*2120*/  UMOV UR22, UR14 ;  /* 0x0000000e00167c82 */ /* 0x000fe20008000000 */
[----:B------:R-:W-:Y:S01]  /*2130*/  UMOV UR23, 0x80000020 ;  /* 0x8000002000177882 */ /* 0x000fe20000000000 */
[----:B------:R-:W-:Y:S01]  /*2140*/  USEL UR18, URZ, 0x1, UP0 ;  /* 0x000000013f127887 */ /* 0x000fe20008000000 */
[----:B------:R-:W-:Y:S05]  /*2150*/  QGMMA.64x16x32.F32.E4M3.E4M3 R24, gdesc[UR20], R24, gsb0 ;  /* 0x00200000141879f3 */ /* 0x000fea0008000818 */
[----:B------:R-:W-:-:S13]  /*2160*/  ISETP.NE.AND P0, PT, RZ, UR18, PT ;  /* 0x00000012ff007c0c */ /* 0x000fda000bf05270 */
[----:B------:R-:W-:Y:S05]  /*2170*/  @!P0 BRA `(.L_x_22) ;  /* 0x0000000000e88947 */ /* 0x000fea0003800000 */
[----:B------:R-:W-:Y:S02]  /*2180*/  WARPGROUP.DEPBAR.LE gsb0, 0x0 ;  /* 0x00008000000079c5 */ /* 0x000fe40000010000 */
[----:B------:R-:W-:-:S01]  /*2190*/  FADD R131, RZ, R72 ;  /* 0x00000048ff837221 */ /* 0x000fc20000000000 */
[----:B------:R-:W-:Y:S01]  /*21a0*/  FADD R130, RZ, R73 ;  /* 0x00000049ff827221 */ /* 0x000fe20000000000 */
        /* <DEDUP_REMOVED lines=54> */
[----:B------:R-:W-:-:S06]  /*2510*/  UMOV UR5, URZ ;  /* 0x0000003f00057c82 */ /* 0x000fcc0008000000 */
.L_x_22:
[----:B------:R-:W-:Y:S01]  /*2520*/  UIADD3 UR15, UR17, 0x1, URZ ;  /* 0x00000001110f7890 */ /* 0x000fe2000fffe03f */
[----:B------:R-:W-:-:S03]  /*2530*/  UMOV UR19, 0x1 ;  /* 0x0000000100137882 */ /* 0x000fc60000000000 */
[----:B------:R-:W-:-:S04]  /*2540*/  UISETP.NE.AND UP0, UPT, UR15, 0x14, UPT ;  /* 0x000000140f00788c */ /* 0x000fc8000bf05270 */
[----:B------:R-:W-:Y:S02]  /*2550*/  USEL UR14, URZ, 0x1, UP0 ;  /* 0x000000013f0e7887 */ /* 0x000fe40008000000 */
[----:B------:R-:W-:Y:S02]  /*2560*/  USEL UR15, UR15, URZ, UP0 ;  /* 0x0000003f0f0f7287 */ /* 0x000fe40008000000 */
[----:B------:R-:W-:-:S06]  /*2570*/  ULOP3.LUT UR14, UR4, UR14, URZ, 0x3c, !UPT ;  /* 0x0000000e040e7292 */ /* 0x000fcc000f8e3c3f */
[----:B------:R-:W-:-:S07]  /*2580*/  IMAD.U32 R17, RZ, RZ, UR14 ;  /* 0x0000000eff117e24 */ /* 0x000fce000f8e00ff */
.L_x_17:
[----:B------:R-:W-:-:S06]  /*2590*/  UISETP.GE.AND UP0, UPT, UR10, 0x1, UPT ;  /* 0x000000010a00788c */ /* 0x000fcc000bf06270 */
[----:B------:R-:W-:-:S13]  /*25a0*/  PLOP3.LUT P0, PT, PT, PT, UP0, 0x80, 0x0 ;  /* 0x000000000000781c */ /* 0x000fda0003f0f008 */
[----:B------:R-:W-:Y:S05]  /*25b0*/  @!P0 BRA `(.L_x_23) ;  /* 0x0000000800ac8947 */ /* 0x000fea0003800000 */
[----:B01----:R-:W-:Y:S01]  /*25c0*/  IMAD.U32 R14, RZ, RZ, UR10 ;  /* 0x0000000aff0e7e24 */ /* 0x003fe2000f8e00ff */
[----:B------:R-:W-:Y:S01]  /*25d0*/  UMOV UR14, UR17 ;  /* 0x00000011000e7c82 */ /* 0x000fe20008000000 */
[----:B------:R-:W-:-:S05]  /*25e0*/  ULDC UR16, c[0x0][0x50c] ;  /* 0x0001430000107ab9 */ /* 0x000fca0000000800 */
.L_x_31:
[----:B------:R-:W-:-:S13]  /*25f0*/  ISETP.NE.AND P1, PT, R132, 0x3, PT ;  /* 0x000000038400780c */ /* 0x000fda0003f25270 */
[----:B01----:R-:W-:Y:S05]  /*2600*/  @!P1 BRA `(.L_x_24) ;  /* 0x0000000000049947 */ /* 0x003fea0003800000 */
[----:B------:R-:W-:Y:S01]  /*2610*/  BPT.TRAP 0x1 ;  /* 0x000000040000795c */ /* 0x000fe20000300000 */
.L_x_24:
[----:B------:R-:W-:Y:S01]  /*2620*/  ULEA UR20, UR15, UR8, 0x3 ;  /* 0x000000080f147291 */ /* 0x000fe2000f8e183f */
[----:B------:R-:W-:-:S08]  /*2630*/  SHF.L.U32 R15, R17, 0x1f, RZ ;  /* 0x0000001f110f7819 */ /* 0x000fd000000006ff */
[----:B------:R0:W1:Y:S01]  /*2640*/  SYNCS.PHASECHK.TRANS64.TRYWAIT P0, [UR20], R15 ;  /* 0x0000000fff0075a7 */ /* 0x0000620008000154 */
[----:B------:R-:W-:Y:S05]  /*2650*/  @!P1 BRA `(.L_x_25) ;  /* 0x0000000000049947 */ /* 0x000fea0003800000 */
[----:B------:R-:W-:Y:S01]  /*2660*/  BPT.TRAP 0x1 ;  /* 0x000000040000795c */ /* 0x000fe20000300000 */
.L_x_25:
[----:B-1----:R-:W-:Y:S05]  /*2670*/  @P0 BRA `(.L_x_26) ;  /* 0x0000000000080947 */ /* 0x002fea0003800000 */
[----:B------:R-:W1:Y:S02]  /*2680*/  SYNCS.PHASECHK.TRANS64.TRYWAIT P0, [UR20], R15 ;  /* 0x0000000fff0075a7 */ /* 0x000e640008000154 */
[----:B-1----:R-:W-:Y:S05]  /*2690*/  @!P0 BRA `(.L_x_27) ;  /* 0x0000007000888947 */ /* 0x002fea0003800000 */
.L_x_26:
[----:B------:R-:W-:Y:S01]  /*26a0*/  UIADD3 UR20, UR8, 0x14280, URZ ;  /* 0x0001428008147890 */ /* 0x000fe2000fffe03f */
[----:B------:R-:W-:Y:S01]  /*26b0*/  WARPGROUP.ARRIVE ;  /* 0x00000000000079c5 */ /* 0x000fe20000000000 */
[----:B------:R-:W-:Y:S02]  /*26c0*/  UIADD3 UR21, UR8, 0x280, URZ ;  /* 0x0000028008157890 */ /* 0x000fe4000fffe03f */
[----:B------:R-:W-:Y:S02]  /*26d0*/  USHF.R.U32.HI UR20, URZ, 0x4, UR20 ;  /* 0x000000043f147899 */ /* 0x000fe40008011614 */
[----:B------:R-:W-:Y:S02]  /*26e0*/  USHF.R.U32.HI UR21, URZ, 0x4, UR21 ;  /* 0x000000043f157899 */ /* 0x000fe40008011615 */
[----:B------:R-:W-:Y:S02]  /*26f0*/  UISETP.NE.AND UP0, UPT, UR18, URZ, UPT ;  /* 0x0000003f1200728c */ /* 0x000fe4000bf05270 */
[----:B------:R-:W-:-:S02]  /*2700*/  ULOP3.LUT UR20, UR20, 0x3fff, URZ, 0xc0, !UPT ;  /* 0x00003fff14147892 */ /* 0x000fc4000f8ec03f */
[----:B------:R-:W-:Y:S02]  /*2710*/  ULOP3.LUT UR21, UR21, 0x3fff, URZ, 0xc0, !UPT ;  /* 0x00003fff15157892 */ /* 0x000fe4000f8ec03f */
[----:B------:R-:W-:Y:S02]  /*2720*/  USEL UR19, UR19, URZ, !UP0 ;  /* 0x0000003f13137287 */ /* 0x000fe4000c000000 */
[----:B------:R-:W-:Y:S02]  /*2730*/  ULOP3.LUT UR18, UR20, 0x10000, URZ, 0xfc, !UPT ;  /* 0x0001000014127892 */ /* 0x000fe4000f8efc3f */
[----:B------:R-:W-:Y:S02]  /*2740*/  ULOP3.LUT UR21, UR21, 0x10000, URZ, 0xfc, !UPT ;  /* 0x0001000015157892 */ /* 0x000fe4000f8efc3f */
[----:B------:R-:W-:Y:S02]  /*2750*/  UISETP.NE.U32.AND UP0, UPT, UR19, URZ, UPT ;  /* 0x0000003f1300728c */ /* 0x000fe4000bf05070 */
[----:B------:R-:W-:-:S02]  /*2760*/  UIMAD UR18, UR15, 0x1c0, UR18 ;  /* 0x000001c00f1278a4 */ /* 0x000fc4000f8e0212 */
[----:B------:R-:W-:Y:S02]  /*2770*/  ULEA UR19, UR15, UR21, 0x8 ;  /* 0x000000150f137291 */ /* 0x000fe4000f8e403f */
[----:B------:R-:W-:Y:S02]  /*2780*/  UIADD3 UR26, UR18, 0x40, URZ ;  /* 0x00000040121a7890 */ /* 0x000fe4000fffe03f */
[----:B------:R-:W-:Y:S01]  /*2790*/  UIADD3 UR27, UR18, 0x80, URZ ;  /* 0x00000080121b7890 */ /* 0x000fe2000fffe03f */
[----:B------:R-:W-:Y:S02]  /*27a0*/  UMOV UR21, 0x80000020 ;  /* 0x8000002000157882 */ /* 0x000fe40000000000 */
[----:B------:R-:W-:Y:S01]  /*27b0*/  UMOV UR20, UR19 ;  /* 0x0000001300147c82 */ /* 0x000fe20008000000 */
[----:B------:R-:W-:Y:S01]  /*27c0*/  UMOV UR22, UR18 ;  /* 0x0000001200167c82 */ /* 0x000fe20008000000 */
[----:B------:R-:W-:Y:S01]  /*27d0*/  UMOV UR23, 0x80000020 ;  /* 0x8000002000177882 */ /* 0x000fe20000000000 */
[----:B------:R-:W-:Y:S01]  /*27e0*/  UIADD3 UR28, UR18, 0xc0, URZ ;  /* 0x000000c0121c7890 */ /* 0x000fe2000fffe03f */
[----:B------:R-:W-:Y:S01]  /*27f0*/  QGMMA.64x16x32.F32.E4M3.E4M3 R72, gdesc[UR20], R72, UP0 ;  /* 0x00200000144879f3 */ /* 0x000fe2000bf00848 */
        /* <DEDUP_REMOVED lines=24> */
[----:B------:R-:W-:-:S02]  /*2980*/  UIADD3 UR20, UR19, 0x2, URZ ;  /* 0x0000000213147890 */ /* 0x000fc4000fffe03f */
[----:B------:R-:W-:Y:S02]  /*2990*/  UIADD3 UR22, UR18, 0x2, URZ ;  /* 0x0000000212167890 */ /* 0x000fe4000fffe03f */
[----:B------:R-:W-:Y:S01]  /*29a0*/  UIADD3 UR19, UR18, 0x42, URZ ;  /* 0x0000004212137890 */ /* 0x000fe2000fffe03f */
[----:B------:R-:W-:Y:S01]  /*29b0*/  UMOV UR21, 0x80000020 ;  /* 0x8000002000157882 */ /* 0x000fe20000000000 */
[----:B------:R-:W-:Y:S01]  /*29c0*/  UMOV UR23, 0x80000020 ;  /* 0x8000002000177882 */ /* 0x000fe20000000000 */
[----:B------:R-:W-:-:S04]  /*29d0*/  UISETP.NE.AND UP0, UPT, UR5, UR16, UPT ;  /* 0x000000100500728c */ /* 0x000fc8000bf05270 */
[----:B------:R-:W-:Y:S01]  /*29e0*/  QGMMA.64x16x32.F32.E4M3.E4M3 R72, gdesc[UR20], R72 ;  /* 0x00200000144879f3 */ /* 0x000fe20008700848 */
[----:B------:R-:W-:Y:S01]  /*29f0*/  UMOV UR22, UR19 ;  /* 0x0000001300167c82 */ /* 0x000fe20008000000 */
[----:B------:R-:W-:Y:S01]  /*2a00*/  UMOV UR23, 0x80000020 ;  /* 0x8000002000177882 */ /* 0x000fe20000000000 */
[----:B------:R-:W-:Y:S01]  /*2a10*/  UIADD3 UR19, UR18, 0x102, URZ ;  /* 0x0000010212137890 */ /* 0x000fe2000fffe03f */
        /* <DEDUP_REMOVED lines=10> */
[----:B------:R-:W-:-:S02]  /*2ac0*/  UMOV UR23, 0x80000020 ;  /* 0x8000002000177882 */ /* 0x000fc40000000000 */
[----:B------:R-:W-:Y:S01]  /*2ad0*/  QGMMA.64x16x32.F32.E4M3.E4M3 R40, gdesc[UR20], R40 ;  /* 0x00200000142879f3 */ /* 0x000fe20008700828 */
[----:B------:R-:W-:Y:S01]  /*2ae0*/  UMOV UR22, UR26 ;  /* 0x0000001a00167c82 */ /* 0x000fe20008000000 */
[----:B------:R-:W-:Y:S02]  /*2af0*/  UMOV UR23, 0x80000020 ;  /* 0x8000002000177882 */ /* 0x000fe40000000000 */
[----:B------:R-:W-:Y:S01]  /*2b00*/  QGMMA.64x16x32.F32.E4M3.E4M3 R32, gdesc[UR20], R32 ;  /* 0x00200000142079f3 */ /* 0x000fe20008700820 */
[----:B------:R-:W-:Y:S01]  /*2b10*/  UMOV UR22, UR18 ;  /* 0x0000001200167c82 */ /* 0x000fe20008000000 */
[----:B------:R-:W-:Y:S01]  /*2b20*/  UMOV UR23, 0x80000020 ;  /* 0x8000002000177882 */ /* 0x000fe20000000000 */
[----:B------:R-:W-:Y:S01]  /*2b30*/  USEL UR18, URZ, 0x1, UP0 ;  /* 0x000000013f127887 */ /* 0x000fe20008000000 */
[----:B------:R-:W-:Y:S05]  /*2b40*/  QGMMA.64x16x32.F32.E4M3.E4M3 R24, gdesc[UR20], R24, gsb0 ;  /* 0x00200000141879f3 */ /* 0x000fea0008000818 */
[----:B------:R-:W-:Y:S01]  /*2b50*/  ISETP.NE.AND P0, PT, RZ, UR18, PT ;  /* 0x00000012ff007c0c */ /* 0x000fe2000bf05270 */
[----:B------:R-:W-:-:S12]  /*2b60*/  WARPGROUP.DEPBAR.LE gsb0, 0x1 ;  /* 0x00008000000079c5 */ /* 0x000fd80000010100 */
[----:B------:R-:W-:Y:S05]  /*2b70*/  @!P0 BRA `(.L_x_28) ;  /* 0x0000000000e88947 */ /* 0x000fea0003800000 */
[----:B------:R-:W-:Y:S02]  /*2b80*/  WARPGROUP.DEPBAR.LE gsb0, 0x0 ;  /* 0x00008000000079c5 */ /* 0x000fe40000010000 */
[----:B------:R-:W-:-:S01]  /*2b90*/  FADD R131, R72, R131 ;  /* 0x0000008348837221 */ /* 0x000fc20000000000 */
[----:B------:R-:W-:Y:S01]  /*2ba0*/  FADD R130, R73, R130 ;  /* 0x0000008249827221 */ /* 0x000fe20000000000 */
        /* <DEDUP_REMOVED lines=54> */
[----:B------:R-:W-:-:S06]  /*2f10*/  UMOV UR5, URZ ;  /* 0x0000003f00057c82 */ /* 0x000fcc0008000000 */
.L_x_28:
[----:B------:R-:W-:Y:S05]  /*2f20*/  @!P1 BRA `(.L_x_29) ;  /* 0x0000000000049947 */ /* 0x000fea0003800000 */
[----:B------:R-:W-:Y:S01]  /*2f30*/  BPT.TRAP 0x1 ;  /* 0x000000040000795c */ /* 0x000fe20000300000 */
.L_x_29:
[----:B------:R-:W-:Y:S01]  /*2f40*/  ULEA UR19, UR14, UR8, 0x3 ;  /* 0x000000080e137291 */ /* 0x000fe2000f8e183f */
[----:B------:R-:W-:-:S03]  /*2f50*/  ISETP.GT.U32.AND P0, PT, R7, 0x1, PT ;  /* 0x000000010700780c */ /* 0x000fc60003f04070 */
[----:B------:R-:W-:-:S04]  /*2f60*/  UIADD3 UR19, UR19, 0xa0, URZ ;  /* 0x000000a013137890 */ /* 0x000fc8000fffe03f */
[----:B------:R-:W-:-:S09]  /*2f70*/  UPRMT UR19, URZ, 0x654, UR19 ;  /* 0x000006543f137896 */ /* 0x000fd20008000013 */
[----:B------:R-:W-:Y:S01]  /*2f80*/  SYNCS.ARRIVE.TRANS64.RED.A1T0 RZ, [UR19], RZ ;  /* 0x000000ffffff79a7 */ /* 0x000fe20008100413 */
[----:B------:R-:W-:Y:S05]  /*2f90*/  @P0 BRA `(.L_x_30) ;  /* 0x0000000000040947 */ /* 0x000fea0003800000 */
[----:B------:R-:W-:Y:S01]  /*2fa0*/  BPT.TRAP 0x1 ;  /* 0x000000040000795c */ /* 0x000fe20000300000 */
.L_x_30:
[----:B------:R-:W-:Y:S01]  /*2fb0*/  UIADD3 UR15, UR15, 0x1, URZ ;  /* 0x000000010f0f7890 */ /* 0x000fe2000fffe03f */
[C---:B------:R-:W-:Y:S01]  /*2fc0*/  ISETP.GT.AND P0, PT, R14.reuse, 0x1, PT ;  /* 0x000000010e00780c */ /* 0x040fe20003f04270 */
[----:B------:R-:W-:Y:S01]  /*2fd0*/  UIADD3 UR14, UR14, 0x1, URZ ;  /* 0x000000010e0e7890 */ /* 0x000fe2000fffe03f */
[----:B------:R-:W-:Y:S01]  /*2fe0*/  VIADD R14, R14, 0xffffffff ;  /* 0xffffffff0e0e7836 */ /* 0x000fe20000000000 */
[----:B------:R-:W-:Y:S02]  /*2ff0*/  UISETP.NE.AND UP0, UPT, UR15, 0x14, UPT ;  /* 0x000000140f00788c */ /* 0x000fe4000bf05270 */
[----:B------:R-:W-:Y:S02]  /*3000*/  UISETP.NE.AND UP1, UPT, UR14, 0x14, UPT ;  /* 0x000000140e00788c */ /* 0x000fe4000bf25270 */
[----:B------:R-:W-:Y:S02]  /*3010*/  USEL UR19, URZ, 0x1, UP0 ;  /* 0x000000013f137887 */ /* 0x000fe40008000000 */
[----:B------:R-:W-:-:S02]  /*3020*/  USEL UR15, UR15, URZ, UP0 ;  /* 0x0000003f0f0f7287 */ /* 0x000fc40008000000 */
[----:B------:R-:W-:Y:S02]  /*3030*/  USEL UR14, UR14, URZ, UP1 ;  /* 0x0000003f0e0e7287 */ /* 0x000fe40008800000 */
[----:B------:R-:W-:Y:S01]  /*3040*/  LOP3.LUT R17, R17, UR19, RZ, 0x3c, !PT ;  /* 0x0000001311117c12 */ /* 0x000fe2000f8e3cff */
[----:B------:R-:W-:Y:S01]  /*3050*/  UMOV UR19, 0x1 ;  /* 0x0000000100137882 */ /* 0x000fe20000000000 */
[----:B------:R-:W-:Y:S08]  /*3060*/  @P0 BRA `(.L_x_31) ;  /* 0xfffffff400600947 */ /* 0x000ff0000383ffff */
.L_x_23:
[----:B------:R-:W-:Y:S01]  /*3070*/  UISETP.NE.AND UP0, UPT, UR5, URZ, UPT ;  /* 0x0000003f0500728c */ /* 0x000fe2000bf05270 */
[----:B01----:R-:W0:Y:S01]  /*3080*/  LDC R14, c[0x0][0x28c] ;  /* 0x0000a300ff0e7b82 */ /* 0x003e220000000800 */
[----:B------:R-:W-:Y:S02]  /*3090*/  IMAD.U32 R15, RZ, RZ, UR12 ;  /* 0x0000000cff0f7e24 */ /* 0x000fe4000f8e00ff */
[----:B------:R-:W-:-:S06]  /*30a0*/  USEL UR5, URZ, 0x1, !UP0 ;  /* 0x000000013f057887 */ /* 0x000fcc000c000000 */
[----:B------:R-:W-:-:S13]  /*30b0*/  ISETP.NE.AND P0, PT, RZ, UR5, PT ;  /* 0x00000005ff007c0c */ /* 0x000fda000bf05270 */
[----:B------:R-:W-:Y:S05]  /*30c0*/  @!P0 BRA `(.L_x_32) ;  /* 0x0000000000e48947 */ /* 0x000fea0003800000 */
[----:B------:R-:W-:Y:S02]  /*30d0*/  WARPGROUP.DEPBAR.LE gsb0, 0x0 ;  /* 0x00008000000079c5 */ /* 0x000fe40000010000 */
[----:B------:R-:W-:Y:S01]  /*30e0*/  FADD R131, R72, R131 ;  /* 0x0000008348837221 */ /* 0x000fe20000000000 */
        /* <DEDUP_REMOVED lines=54> */
[----:B------:R-:W-:-:S07]  /*3450*/  FADD R20, R20, R31 ;  /* 0x0000001f14147221 */ /* 0x000fce0000000000 */
.L_x_32:
[----:B0-----:R-:W-:Y:S01]  /*3460*/  ISETP.GE.AND P0, PT, R14, 0x1, PT ;  /* 0x000000010e00780c */ /* 0x001fe20003f06270 */
[----:B------:R0:W-:Y:S01]  /*3470*/  SYNCS.ARRIVE.TRANS64.A1T0 RZ, [R15+UR9], RZ ;  /* 0x000000ff0fff79a7 */ /* 0x0001e20008100009 */
[----:B------:R-:W-:-:S11]  /*3480*/  WARPGROUP.DEPBAR.LE gsb0, 0x0 ;  /* 0x00008000000079c5 */ /* 0x000fd60000010000 */
[----:B------:R-:W-:Y:S05]  /*3490*/  @!P0 BRA `(.L_x_33) ;  /* 0x0000000000388947 */ /* 0x000fea0003800000 */
[----:B------:R-:W-:-:S13]  /*34a0*/  ISETP.NE.AND P0, PT, R132, 0x3, PT ;  /* 0x000000038400780c */ /* 0x000fda0003f05270 */
[----:B------:R-:W-:Y:S05]  /*34b0*/  @!P0 BRA `(.L_x_34) ;  /* 0x0000000000048947 */ /* 0x000fea0003800000 */
[----:B------:R-:W-:Y:S01]  /*34c0*/  BPT.TRAP 0x1 ;  /* 0x000000040000795c */ /* 0x000fe20000300000 */
.L_x_34:
[----:B------:R-:W-:Y:S01]  /*34d0*/  UIADD3 UR5, UR10, UR17, URZ ;  /* 0x000000110a057290 */ /* 0x000fe2000fffe03f */
[----:B------:R-:W-:-:S03]  /*34e0*/  ISETP.GT.U32.AND P0, PT, R7, 0x1, PT ;  /* 0x000000010700780c */ /* 0x000fc60003f04070 */
[----:B------:R-:W-:-:S04]  /*34f0*/  UIMAD.WIDE.U32 UR14, UR5, -0x33333333, URZ ;  /* 0xcccccccd050e78a5 */ /* 0x000fc8000f8e003f */
[----:B------:R-:W-:-:S04]  /*3500*/  USHF.R.U32.HI UR14, URZ, 0x4, UR15 ;  /* 0x000000043f0e7899 */ /* 0x000fc8000801160f */
[----:B------:R-:W-:-:S04]  /*3510*/  UIMAD UR5, UR14, -0x14, UR5 ;  /* 0xffffffec0e0578a4 */ /* 0x000fc8000f8e0205 */
[----:B------:R-:W-:-:S04]  /*3520*/  ULEA UR5, UR5, UR8, 0x3 ;  /* 0x0000000805057291 */ /* 0x000fc8000f8e183f */
[----:B------:R-:W-:-:S04]  /*3530*/  UIADD3 UR5, UR5, 0xa0, URZ ;  /* 0x000000a005057890 */ /* 0x000fc8000fffe03f */
[----:B------:R-:W-:-:S09]  /*3540*/  UPRMT UR5, URZ, 0x654, UR5 ;  /* 0x000006543f057896 */ /* 0x000fd20008000005 */
[----:B------:R-:W-:Y:S01]  /*3550*/  SYNCS.ARRIVE.TRANS64.RED.A1T0 RZ, [UR5], RZ ;  /* 0x000000ffffff79a7 */ /* 0x000fe20008100405 */
[----:B------:R-:W-:Y:S05]  /*3560*/  @P0 BRA `(.L_x_33) ;  /* 0x0000000000040947 */ /* 0x000fea0003800000 */
[----:B------:R-:W-:Y:S01]  /*3570*/  BPT.TRAP 0x1 ;  /* 0x000000040000795c */ /* 0x000fe20000300000 */
.L_x_33:
[----:B------:R-:W-:Y:S01]  /*3580*/  SHF.L.U32 R14, R133, 0x1f, RZ ;  /* 0x0000001f850e7819 */ /* 0x000fe200000006ff */
[----:B------:R-:W-:Y:S01]  /*3590*/  UIADD3 UR17, UR7, UR17, URZ ;  /* 0x0000001107117290 */ /* 0x000fe2000fffe03f */
[----:B------:R-:W1:Y:S01]  /*35a0*/  LDC R27, c[0x0][0x288] ;  /* 0x0000a200ff1b7b82 */ /* 0x000e620000000800 */
[----:B------:R-:W-:Y:S01]  /*35b0*/  UISETP.GE.U32.AND UP1, UPT, UR7, 0x14, UPT ;  /* 0x000000140700788c */ /* 0x000fe2000bf26070 */
[----:B------:R-:W-:Y:S01]  /*35c0*/  IMAD.SHL.U32 R24, R18, 0x2, RZ ;  /* 0x0000000212187824 */ /* 0x000fe200078e00ff */
[----:B------:R-:W-:Y:S02]  /*35d0*/  UISETP.GT.U32.AND UP0, UPT, UR17, 0x13, UPT ;  /* 0x000000131100788c */ /* 0x000fe4000bf04070 */
[----:B------:R-:W-:Y:S02]  /*35e0*/  UIMAD.WIDE.U32 UR14, UR17, -0x33333333, URZ ;  /* 0xcccccccd110e78a5 */ /* 0x000fe4000f8e003f */
[----:B------:R-:W-:Y:S01]  /*35f0*/  UISETP.LT.U32.AND UP0, UPT, UR7, 0x14, UP0 ;  /* 0x000000140700788c */ /* 0x000fe20008701070 */
[----:B------:R-:W2:Y:S01]  /*3600*/  SYNCS.PHASECHK.TRANS64.TRYWAIT P0, [UR11+0x8], R14 ;  /* 0x0000080eff0075a7 */ /* 0x000ea2000800014b */
[----:B------:R-:W-:Y:S01]  /*3610*/  USHF.R.U32.HI UR14, URZ, 0x4, UR15 ;  /* 0x000000043f0e7899 */ /* 0x000fe2000801160f */
[----:B------:R-:W-:Y:S01]  /*3620*/  SHF.R.S32.HI R25, RZ, 0x1f, R24 ;  /* 0x0000001fff197819 */ /* 0x000fe20000011418 */
[----:B------:R-:W-:-:S02]  /*3630*/  USEL UR5, URZ, 0x1, !UP0 ;  /* 0x000000013f057887 */ /* 0x000fc4000c000000 */
[----:B------:R-:W-:Y:S02]  /*3640*/  UIMAD UR17, UR14, -0x14, UR17 ;  /* 0xffffffec0e1178a4 */ /* 0x000fe4000f8e0211 */
[----:B------:R-:W-:-:S04]  /*3650*/  ULOP3.LUT UR4, UR4, UR5, URZ, 0x3c, !UPT ;  /* 0x0000000504047292 */ /* 0x000fc8000f8e3c3f */
[----:B------:R-:W-:Y:S01]  /*3660*/  @UP1 ULOP3.LUT UR4, UR4, 0x1, UR14, 0x78, !UPT ;  /* 0x0000000104041892 */ /* 0x000fe2000f8e780e */
[----:B-12---:R-:W-:Y:S11]  /*3670*/  @!P0 BRA `(.L_x_35) ;  /* 0x0000006000a88947 */ /* 0x006ff60003800000 */
.L_x_193:
[----:B------:R-:W-:Y:S01]  /*3680*/  IMAD.SHL.U32 R26, R6, 0x40, RZ ;  /* 0x00000040061a7824 */ /* 0x000fe200078e00ff */
[----:B------:R-:W-:Y:S01]  /*3690*/  ULDC UR5, c[0x0][0x284] ;  /* 0x0000a10000057ab9 */ /* 0x000fe20000000800 */
[----:B------:R-:W-:Y:S01]  /*36a0*/  IMAD R32, R5, 0x70, RZ ;  /* 0x0000007005207824 */ /* 0x000fe200078e02ff */
[----:B------:R-:W-:Y:S01]  /*36b0*/  SHF.R.S32.HI R34, RZ, 0x1f, R4 ;  /* 0x0000001fff227819 */ /* 0x000fe20000011404 */
[----:B------:R-:W-:Y:S01]  /*36c0*/  ULDC.64 UR14, c[0x0][0x5d0] ;  /* 0x00017400000e7ab9 */ /* 0x000fe20000000a00 */
[----:B------:R-:W-:Y:S01]  /*36d0*/  ISETP.GE.AND P0, PT, R26, UR5, PT ;  /* 0x000000051a007c0c */ /* 0x000fe2000bf06270 */
[----:B0-----:R-:W-:Y:S01]  /*36e0*/  IMAD.WIDE.U32 R14, R4, UR14, R24 ;  /* 0x0000000e040e7c25 */ /* 0x001fe2000f8e0018 */
[----:B------:R-:W-:Y:S02]  /*36f0*/  SHF.R.S32.HI R33, RZ, 0x1f, R32 ;  /* 0x0000001fff217819 */ /* 0x000fe40000011420 */
[----:B------:R-:W-:Y:S01]  /*3700*/  ISETP.GE.OR P0, PT, R32, R27, P0 ;  /* 0x0000001b2000720c */ /* 0x000fe20000706670 */
[----:B------:R-:W-:Y:S01]  /*3710*/  IMAD R5, R34, UR14, RZ ;  /* 0x0000000e22057c24 */ /* 0x000fe2000f8e02ff */
[----:B------:R-:W-:-:S03]  /*3720*/  IADD3 R14, P1, R32, R14, RZ ;  /* 0x0000000e200e7210 */ /* 0x000fc60007f3e0ff */
[----:B------:R-:W-:-:S05]  /*3730*/  IMAD R5, R4, UR15, R5 ;  /* 0x0000000f04057c24 */ /* 0x000fca000f8e0205 */
[----:B------:R-:W-:-:S03]  /*3740*/  IADD3.X R15, R33, R15, R5, P1, !PT ;  /* 0x0000000f210f7210 */ /* 0x000fc60000ffe405 */
[----:B------:R-:W-:Y:S05]  /*3750*/  @P0 BRA `(.L_x_36) ;  /* 0x0000004000680947 */ /* 0x000fea0003800000 */
[----:B------:R-:W0:Y:S01]  /*3760*/  LDC.64 R30, c[0x0][0x5c8] ;  /* 0x00017200ff1e7b82 */ /* 0x000e220000000a00 */
[----:B------:R-:W-:Y:S01]  /*3770*/  IMAD.WIDE R28, R6, 0x40, R10 ;  /* 0x00000040061c7825 */ /* 0x000fe200078e020a */
[----:B------:R-:W-:Y:S01]  /*3780*/  ULDC.64 UR14, c[0x0][0x5c0] ;  /* 0x00017000000e7ab9 */ /* 0x000fe20000000a00 */
[----:B------:R-:W-:Y:S02]  /*3790*/  BSSY B0, `(.L_x_36) ;  /* 0x0000416000007945 */ /* 0x000fe40003800000 */
[-C--:B0-----:R-:W-:Y:S02]  /*37a0*/  IMAD R5, R29, R30.reuse, RZ ;  /* 0x0000001e1d057224 */ /* 0x081fe400078e02ff */
[----:B------:R-:W-:-:S04]  /*37b0*/  IMAD.WIDE.U32 R14, R28, R30, R14 ;  /* 0x0000001e1c0e7225 */ /* 0x000fc800078e000e */
[----:B------:R-:W-:Y:S01]  /*37c0*/  IMAD R17, R28, R31, R5 ;  /* 0x0000001f1c117224 */ /* 0x000fe200078e0205 */
[----:B------:R-:W-:Y:S02]  /*37d0*/  LEA R5, P0, R30, R14, 0x3 ;  /* 0x0000000e1e057211 */ /* 0x000fe400078018ff */
[----:B------:R-:W-:Y:S01]  /*37e0*/  IADD3 R16, P1, R14, UR14, RZ ;  /* 0x0000000e0e107c10 */ /* 0x000fe2000ff3e0ff */
[----:B------:R-:W-:Y:S01]  /*37f0*/  IMAD.IADD R17, R15, 0x1, R17 ;  /* 0x000000010f117824 */ /* 0x000fe200078e0211 */
[----:B------:R-:W-:Y:S01]  /*3800*/  IADD3 R14, P2, R5, UR14, RZ ;  /* 0x0000000e050e7c10 */ /* 0x000fe2000ff5e0ff */
[----:B------:R-:W-:-:S03]  /*3810*/  IMAD R5, R18, -0x2, R27 ;  /* 0xfffffffe12057824 */ /* 0x000fc600078e021b */
[----:B------:R-:W-:Y:S02]  /*3820*/  LEA.HI.X R6, R30, R17, R31, 0x3, P0 ;  /* 0x000000111e067211 */ /* 0x000fe400000f1c1f */
[----:B-----5:R-:W-:Y:S02]  /*3830*/  FSETP.NEU.AND P0, PT, R13, RZ, PT ;  /* 0x000000ff0d00720b */ /* 0x020fe40003f0d000 */
[----:B------:R-:W-:Y:S02]  /*3840*/  IADD3.X R17, R17, UR15, RZ, P1, !PT ;  /* 0x0000000f11117c10 */ /* 0x000fe40008ffe4ff */
[----:B------:R-:W-:Y:S01]  /*3850*/  IADD3.X R15, R6, UR15, RZ, P2, !PT ;  /* 0x0000000f060f7c10 */ /* 0x000fe200097fe4ff */
[----:B------:R-:W-:Y:S02]  /*3860*/  IMAD.IADD R6, R19, 0x1, -R26 ;  /* 0x0000000113067824 */ /* 0x000fe400078e0a1a */
[----:B------:R-:W-:-:S06]  /*3870*/  IMAD.IADD R26, R5, 0x1, -R32 ;  /* 0x00000001051a7824 */ /* 0x000fcc00078e0a20 */
[----:B------:R-:W-:Y:S05]  /*3880*/  @!P0 BRA `(.L_x_37) ;  /* 0x0000003000288947 */ /* 0x000fea0003800000 */
[----:B------:R-:W-:Y:S01]  /*3890*/  ULDC.64 UR14, c[0x0][0x5b8] ;  /* 0x00016e00000e7ab9 */ /* 0x000fe20000000a00 */
[----:B------:R-:W-:Y:S01]  /*38a0*/  ULDC.64 UR18, c[0x0][0x5a8] ;  /* 0x00016a0000127ab9 */ /* 0x000fe20000000a00 */
[----:B------:R-:W-:Y:S01]  /*38b0*/  IMAD.WIDE.U32 R24, R4, UR14, R24 ;  /* 0x0000000e04187c25 */ /* 0x000fe2000f8e0018 */
[----:B------:R-:W-:Y:S03]  /*38c0*/  BSSY B1, `(.L_x_38) ;  /* 0x0000010000017945 */ /* 0x000fe60003800000 */
[----:B------:R-:W-:Y:S01]  /*38d0*/  IMAD R5, R34, UR14, RZ ;  /* 0x0000000e22057c24 */ /* 0x000fe2000f8e02ff */
[----:B------:R-:W-:-:S03]  /*38e0*/  IADD3 R24, P0, R32, R24, RZ ;  /* 0x0000001820187210 */ /* 0x000fc60007f1e0ff */
[----:B------:R-:W-:Y:S01]  /*38f0*/  IMAD R5, R4, UR15, R5 ;  /* 0x0000000f04057c24 */ /* 0x000fe2000f8e0205 */
[----:B------:R-:W-:Y:S02]  /*3900*/  ULDC.64 UR14, c[0x0][0x5b0] ;  /* 0x00016c00000e7ab9 */ /* 0x000fe40000000a00 */
[----:B------:R-:W-:Y:S02]  /*3910*/  IMAD R27, R29, UR14, RZ ;  /* 0x0000000e1d1b7c24 */ /* 0x000fe4000f8e02ff */
[----:B------:R-:W-:Y:S02]  /*3920*/  IADD3.X R25, R33, R25, R5, P0, !PT ;  /* 0x0000001921197210 */ /* 0x000fe400007fe405 */
[----:B------:R-:W-:Y:S01]  /*3930*/  ISETP.GE.AND P0, PT, R26, 0x1, PT ;  /* 0x000000011a00780c */ /* 0x000fe20003f06270 */
[C---:B------:R-:W-:Y:S02]  /*3940*/  IMAD R27, R28.reuse, UR15, R27 ;  /* 0x0000000f1c1b7c24 */ /* 0x040fe4000f8e021b */
[----:B------:R-:W-:Y:S01]  /*3950*/  IMAD.WIDE.U32 R4, R28, UR14, R24 ;  /* 0x0000000e1c047c25 */ /* 0x000fe2000f8e0018 */
[----:B------:R-:W-:-:S02]  /*3960*/  ISETP.LT.OR P4, PT, R6, 0x1, !P0 ;  /* 0x000000010600780c */ /* 0x000fc40004781670 */
[----:B------:R-:W-:-:S04]  /*3970*/  IADD3 R4, P1, R4, UR18, RZ ;  /* 0x0000001204047c10 */ /* 0x000fc8000ff3e0ff */
[--C-:B------:R-:W-:Y:S02]  /*3980*/  IADD3.X R5, R5, UR19, R27.reuse, P1, !PT ;  /* 0x0000001305057c10 */ /* 0x100fe40008ffe41b */
[----:B------:R-:W-:-:S05]  /*3990*/  PRMT R27, RZ, 0x7610, R27 ;  /* 0x00007610ff1b7816 */ /* 0x000fca000000001b */
[----:B------:R-:W-:Y:S05]  /*39a0*/  @P4 BRA `(.L_x_39) ;  /* 0x0000000000044947 */ /* 0x000fea0003800000 */
[----:B------:R0:W5:Y:S02]  /*39b0*/  LDG.E.U8 R27, desc[UR24][R4.64] ;  /* 0x00000018041b7981 */ /* 0x000164000c1e1100 */
.L_x_39:
[----:B------:R-:W-:Y:S05]  /*39c0*/  BSYNC B1 ;  /* 0x0000000000017941 */ /* 0x000fea0003800000 */
.L_x_38:
[----:B-----5:R-:W-:Y:S01]  /*39d0*/  LOP3.LUT R27, R27, 0xff, RZ, 0xc0, !PT ;  /* 0x000000ff1b1b7812 */ /* 0x020fe200078ec0ff */
[----:B------:R-:W-:Y:S01]  /*39e0*/  BSSY B1, `(.L_x_40) ;  /* 0x000000c000017945 */ /* 0x000fe20003800000 */
[----:B------:R-:W-:Y:S02]  /*39f0*/  ISETP.GE.AND P1, PT, R26, 0x2, PT ;  /* 0x000000021a00780c */ /* 0x000fe40003f26270 */
[----:B------:R-:W-:Y:S02]  /*3a00*/  F2FP.F16.E4M3.UNPACK_B R27, R27 ;  /* 0x0000001bff1b723e */ /* 0x000fe400020006ff */
[----:B------:R-:W-:-:S03]  /*3a10*/  ISETP.LT.OR P2, PT, R6, 0x1, !P1 ;  /* 0x000000010600780c */ /* 0x000fc60004f41670 */
[----:B------:R-:W-:Y:S01]  /*3a20*/  HADD2.F32 R30, -RZ, R27.H0_H0 ;  /* 0x2000001bff1e7230 */ /* 0x000fe20000004100 */
[----:B------:R-:W-:-:S04]  /*3a30*/  PRMT R27, RZ, 0x7610, R27 ;  /* 0x00007610ff1b7816 */ /* 0x000fc8000000001b */
[----:B------:R-:W-:-:S04]  /*3a40*/  FMUL R30, R30, R13 ;  /* 0x0000000d1e1e7220 */ /* 0x000fc80000400000 */
[----:B------:R-:W-:-:S05]  /*3a50*/  FFMA R30, R131, R12, R30 ;  /* 0x0000000c831e7223 */ /* 0x000fca000000001e */
[----:B------:R-:W-:-:S05]  /*3a60*/  F2FP.SATFINITE.E4M3.F32.PACK_AB_MERGE_C R31, RZ, R30, RZ ;  /* 0x0000001eff1f723e */ /* 0x000fca00048070ff */
[----:B------:R1:W-:Y:S01]  /*3a70*/  @!P4 STG.E.U8 desc[UR24][R16.64], R31 ;  /* 0x0000001f1000c986 */ /* 0x0003e2000c101118 */
[----:B------:R-:W-:Y:S05]  /*3a80*/  @P2 BRA `(.L_x_41) ;  /* 0x0000000000042947 */ /* 0x000fea0003800000 */
[----:B------:R2:W5:Y:S02]  /*3a90*/  LDG.E.U8 R27, desc[UR24][R4.64+0x1] ;  /* 0x00000118041b7981 */ /* 0x000564000c1e1100 */
.L_x_41:
[----:B------:R-:W-:Y:S05]  /*3aa0*/  BSYNC B1 ;  /* 0x0000000000017941 */ /* 0x000fea0003800000 */
.L_x_40:
[----:B-----5:R-:W-:Y:S01]  /*3ab0*/  LOP3.LUT R27, R27, 0xff, RZ, 0xc0, !PT ;  /* 0x000000ff1b1b7812 */ /* 0x020fe200078ec0ff */
[----:B------:R-:W-:Y:S01]  /*3ac0*/  BSSY B1, `(.L_x_42) ;  /* 0x0000012000017945 */ /* 0x000fe20003800000 */
[----:B-1----:R-:W-:Y:S02]  /*3ad0*/  IADD3 R31, P4, R28, 0x8, RZ ;  /* 0x000000081c1f7810 */ /* 0x002fe40007f9e0ff */
[----:B------:R-:W-:Y:S02]  /*3ae0*/  F2FP.F16.E4M3.UNPACK_B R27, R27 ;  /* 0x0000001bff1b723e */ /* 0x000fe400020006ff */
[----:B------:R-:W-:Y:S01]  /*3af0*/  ISETP.LT.OR P0, PT, R6, 0x9, !P0 ;  /* 0x000000090600780c */ /* 0x000fe20004701670 */
[----:B------:R-:W-:Y:S02]  /*3b00*/  IMAD.X R29, RZ, RZ, R29, P4 ;  /* 0x000000ffff1d7224 */ /* 0x000fe400020e061d */
[----:B------:R-:W-:Y:S02]  /*3b10*/  HADD2.F32 R28, -RZ, R27.H0_H0 ;  /* 0x2000001bff1c7230 */ /* 0x000fe40000004100 */
[----:B------:R-:W-:-:S04]  /*3b20*/  IMAD.WIDE.U32 R24, R31, UR14, R24 ;  /* 0x0000000e1f187c25 */ /* 0x000fc8000f8e0018 */
[----:B------:R-:W-:Y:S01]  /*3b30*/  FMUL R27, R28, R13 ;  /* 0x0000000d1c1b7220 */ /* 0x000fe20000400000 */
[----:B------:R-:W-:Y:S01]  /*3b40*/  IMAD R28, R29, UR14, RZ ;  /* 0x0000000e1d1c7c24 */ /* 0x000fe2000f8e02ff */
[----:B------:R-:W-:Y:S02]  /*3b50*/  IADD3 R24, P4, R24, UR18, RZ ;  /* 0x0000001218187c10 */ /* 0x000fe4000ff9e0ff */
[----:B------:R-:W-:Y:S01]  /*3b60*/  FFMA R27, R130, R12, R27 ;  /* 0x0000000c821b7223 */ /* 0x000fe2000000001b */
[----:B------:R-:W-:-:S04]  /*3b70*/  IMAD R31, R31, UR15, R28 ;  /* 0x0000000f1f1f7c24 */ /* 0x000fc8000f8e021c */
[----:B------:R-:W-:Y:S02]  /*3b80*/  F2FP.SATFINITE.E4M3.F32.PACK_AB_MERGE_C R29, RZ, R27, RZ ;  /* 0x0000001bff1d723e */ /* 0x000fe400048070ff */
[----:B------:R-:W-:Y:S02]  /*3b90*/  IADD3.X R25, R25, UR19, R31, P4, !PT ;  /* 0x0000001319197c10 */ /* 0x000fe4000a7fe41f */
[----:B------:R-:W-:Y:S01]  /*3ba0*/  PRMT R27, RZ, 0x7610, R27 ;  /* 0x00007610ff1b7816 */ /* 0x000fe2000000001b */
[----:B------:R1:W-:Y:S01]  /*3bb0*/  @!P2 STG.E.U8 desc[UR24][R16.64+0x1], R29 ;  /* 0x0000011d1000a986 */ /* 0x0003e2000c101118 */
[----:B------:R-:W-:Y:S05]  /*3bc0*/  @P0 BRA `(.L_x_43) ;  /* 0x0000000000040947 */ /* 0x000fea0003800000 */
[----:B------:R3:W5:Y:S02]  /*3bd0*/  LDG.E.U8 R27, desc[UR24][R24.64] ;  /* 0x00000018181b7981 */ /* 0x000764000c1e1100 */
.L_x_43:
[----:B------:R-:W-:Y:S05]  /*3be0*/  BSYNC B1 ;  /* 0x0000000000017941 */ /* 0x000fea0003800000 */
.L_x_42:
[----:B-----5:R-:W-:Y:S01]  /*3bf0*/  LOP3.LUT R27, R27, 0xff, RZ, 0xc0, !PT ;  /* 0x000000ff1b1b7812 */ /* 0x020fe200078ec0ff */
[----:B------:R-:W-:Y:S01]  /*3c00*/  BSSY B1, `(.L_x_44) ;  /* 0x000000b000017945 */ /* 0x000fe20003800000 */
[----:B------:R-:W-:Y:S02]  /*3c10*/  ISETP.LT.OR P1, PT, R6, 0x9, !P1 ;  /* 0x000000090600780c */ /* 0x000fe40004f21670 */
[----:B------:R-:W-:-:S05]  /*3c20*/  F2FP.F16.E4M3.UNPACK_B R27, R27 ;  /* 0x0000001bff1b723e */ /* 0x000fca00020006ff */
[----:B------:R-:W-:Y:S01]  /*3c30*/  HADD2.F32 R28, -RZ, R27.H0_H0 ;  /* 0x2000001bff1c7230 */ /* 0x000fe20000004100 */
[----:B------:R-:W-:-:S04]  /*3c40*/  PRMT R27, RZ, 0x7610, R27 ;  /* 0x00007610ff1b7816 */ /* 0x000fc8000000001b */
[----:B------:R-:W-:-:S04]  /*3c50*/  FMUL R28, R28, R13 ;  /* 0x0000000d1c1c7220 */ /* 0x000fc80000400000 */
[----:B------:R-:W-:-:S05]  /*3c60*/  FFMA R28, R129, R12, R28 ;  /* 0x0000000c811c7223 */ /* 0x000fca000000001c */
[----:B-1----:R-:W-:-:S05]  /*3c70*/  F2FP.SATFINITE.E4M3.F32.PACK_AB_MERGE_C R29, RZ, R28, RZ ;  /* 0x0000001cff1d723e */ /* 0x002fca00048070ff */
[----:B------:R1:W-:Y:S01]  /*3c80*/  @!P0 STG.E.U8 desc[UR24][R14.64], R29 ;  /* 0x0000001d0e008986 */ /* 0x0003e2000c101118 */
[----:B------:R-:W-:Y:S05]  /*3c90*/  @P1 BRA `(.L_x_45) ;  /* 0x0000000000041947 */ /* 0x000fea0003800000 */
[----:B------:R4:W5:Y:S02]  /*3ca0*/  LDG.E.U8 R27, desc[UR24][R24.64+0x1] ;  /* 0x00000118181b7981 */ /* 0x000964000c1e1100 */
.L_x_45:
[----:B------:R-:W-:Y:S05]  /*3cb0*/  BSYNC B1 ;  /* 0x0000000000017941 */ /* 0x000fea0003800000 */
.L_x_44:
[----:B-----5:R-:W-:Y:S01]  /*3cc0*/  LOP3.LUT R27, R27, 0xff, RZ, 0xc0, !PT ;  /* 0x000000ff1b1b7812 */ /* 0x020fe200078ec0ff */
[----:B------:R-:W-:Y:S01]  /*3cd0*/  BSSY B1, `(.L_x_46) ;  /* 0x000000c000017945 */ /* 0x000fe20003800000 */
[----:B------:R-:W-:Y:S02]  /*3ce0*/  ISETP.GE.AND P0, PT, R26, 0x9, PT ;  /* 0x000000091a00780c */ /* 0x000fe40003f06270 */
[----:B------:R-:W-:Y:S02]  /*3cf0*/  F2FP.F16.E4M3.UNPACK_B R27, R27 ;  /* 0x0000001bff1b723e */ /* 0x000fe400020006ff */
[----:B------:R-:W-:-:S03]  /*3d00*/  ISETP.LT.OR P2, PT, R6, 0x1, !P0 ;  /* 0x000000010600780c */ /* 0x000fc60004741670 */
[----:B------:R-:W-:-:S05]  /*3d10*/  HADD2.F32 R28, -RZ, R27.H0_H0 ;  /* 0x2000001bff1c7230 */ /* 0x000fca0000004100 */
[----:B------:R-:W-:-:S04]  /*3d20*/  FMUL R27, R28, R13 ;  /* 0x0000000d1c1b7220 */ /* 0x000fc80000400000 */
[----:B------:R-:W-:-:S05]  /*3d30*/  FFMA R27, R128, R12, R27 ;  /* 0x0000000c801b7223 */ /* 0x000fca000000001b */
[----:B-1----:R-:W-:Y:S02]  /*3d40*/  F2FP.SATFINITE.E4M3.F32.PACK_AB_MERGE_C R29, RZ, R27, RZ ;  /* 0x0000001bff1d723e */ /* 0x002fe400048070ff */
[----:B------:R-:W-:-:S03]  /*3d50*/  PRMT R27, RZ, 0x7610, R27 ;  /* 0x00007610ff1b7816 */ /* 0x000fc6000000001b */
[----:B------:R1:W-:Y:S01]  /*3d60*/  @!P1 STG.E.U8 desc[UR24][R14.64+0x1], R29 ;  /* 0x0000011d0e009986 */ /* 0x0003e2000c101118 */
[----:B------:R-:W-:Y:S05]  /*3d70*/  @P2 BRA `(.L_x_47) ;  /* 0x0000000000042947 */ /* 0x000fea0003800000 */
[----:B------:R0:W5:Y:S02]  /*3d80*/  LDG.E.U8 R27, desc[UR24][R4.64+0x8] ;  /* 0x00000818041b7981 */ /* 0x000164000c1e1100 */
.L_x_47:
[----:B------:R-:W-:Y:S05]  /*3d90*/  BSYNC B1 ;  /* 0x0000000000017941 */ /* 0x000fea0003800000 */
.L_x_46:
        /* <DEDUP_REMOVED lines=13> */
.L_x_49:
[----:B------:R-:W-:Y:S05]  /*3e70*/  BSYNC B1 ;  /* 0x0000000000017941 */ /* 0x000fea0003800000 */
.L_x_48:
[----:B-----5:R-:W-:Y:S01]  /*3e80*/  LOP3.LUT R27, R27, 0xff, RZ, 0xc0, !PT ;  /* 0x000000ff1b1b7812 */ /* 0x020fe200078ec0ff */
[----:B------:R-:W-:Y:S01]  /*3e90*/  BSSY B1, `(.L_x_50) ;  /* 0x000000b000017945 */ /* 0x000fe20003800000 */
[----:B------:R-:W-:Y:S02]  /*3ea0*/  ISETP.LT.OR P0, PT, R6, 0x9, !P0 ;  /* 0x000000090600780c */ /* 0x000fe40004701670 */
[----:B------:R-:W-:-:S05]  /*3eb0*/  F2FP.F16.E4M3.UNPACK_B R27, R27 ;  /* 0x0000001bff1b723e */ /* 0x000fca00020006ff */
        /* <DEDUP_REMOVED lines=8> */
.L_x_51:
[----:B------:R-:W-:Y:S05]  /*3f40*/  BSYNC B1 ;  /* 0x0000000000017941 */ /* 0x000fea0003800000 */
.L_x_50:
        /* <DEDUP_REMOVED lines=12> */
.L_x_53:
[----:B------:R-:W-:Y:S05]  /*4010*/  BSYNC B1 ;  /* 0x0000000000017941 */ /* 0x000fea0003800000 */
.L_x_52:
        /* <DEDUP_REMOVED lines=13> */
.L_x_55:
[----:B------:R-:W-:Y:S05]  /*40f0*/  BSYNC B1 ;  /* 0x0000000000017941 */ /* 0x000fea0003800000 */
.L_x_54:
        /* <DEDUP_REMOVED lines=13> */
.L_x_57:
[----:B------:R-:W-:Y:S05]  /*41d0*/  BSYNC B1 ;  /* 0x0000000000017941 */ /* 0x000fea0003800000 */
.L_x_56:
        /* <DEDUP_REMOVED lines=12> */
.L_x_59:
[----:B------:R-:W-:Y:S05]  /*42a0*/  BSYNC B1 ;  /* 0x0000000000017941 */ /* 0x000fea0003800000 */
.L_x_58:
        /* <DEDUP_REMOVED lines=12> */
.L_x_61:
[----:B------:R-:W-:Y:S05]  /*4370*/  BSYNC B1 ;  /* 0x0000000000017941 */ /* 0x000fea0003800000 */
.L_x_60:
        /* <DEDUP_REMOVED lines=13> */
.L_x_63:
[----:B------:R-:W-:Y:S05]  /*4450*/  BSYNC B1 ;  /* 0x0000000000017941 */ /* 0x000fea0003800000 */
.L_x_62:
        /* <DEDUP_REMOVED lines=13> */
.L_x_65:
[----:B------:R-:W-:Y:S05]  /*4530*/  BSYNC B1 ;  /* 0x0000000000017941 */ /* 0x000fea0003800000 */
.L_x_64:
        /* <DEDUP_REMOVED lines=12> */
.L_x_67:
[----:B------:R-:W-:Y:S05]  /*4600*/  BSYNC B1 ;  /* 0x0000000000017941 */ /* 0x000fea0003800000 */
.L_x_66:
        /* <DEDUP_REMOVED lines=12> */
.L_x_69:
[----:B------:R-:W-:Y:S05]  /*46d0*/  BSYNC B1 ;  /* 0x0000000000017941 */ /* 0x000fea0003800000 */
.L_x_68:
        /* <DEDUP_REMOVED lines=13> */
.L_x_71:
[----:B------:R-:W-:Y:S05]  /*47b0*/  BSYNC B1 ;  /* 0x0000000000017941 */ /* 0x000fea0003800000 */
.L_x_70:
        /* <DEDUP_REMOVED lines=13> */
.L_x_73:
[----:B------:R-:W-:Y:S05]  /*4890*/  BSYNC B1 ;  /* 0x0000000000017941 */ /* 0x000fea0003800000 */
.L_x_72:
        /* <DEDUP_REMOVED lines=12> */
.L_x_75:
[----:B------:R-:W-:Y:S05]  /*4960*/  BSYNC B1 ;  /* 0x0000000000017941 */ /* 0x000fea0003800000 */
.L_x_74:
        /* <DEDUP_REMOVED lines=12> */
.L_x_77:
[----:B------:R-:W-:Y:S05]  /*4a30*/  BSYNC B1 ;  /* 0x0000000000017941 */ /* 0x000fea0003800000 */
.L_x_76:
        /* <DEDUP_REMOVED lines=13> */
.L_x_79:
[----:B------:R-:W-:Y:S05]  /*4b10*/  BSYNC B1 ;  /* 0x0000000000017941 */ /* 0x000fea0003800000 */
.L_x_78:
        /* <DEDUP_REMOVED lines=13> */
.L_x_81:
[----:B------:R-:W-:Y:S05]  /*4bf0*/  BSYNC B1 ;  /* 0x0000000000017941 */ /* 0x000fea0003800000 */
.L_x_80:
        /* <DEDUP_REMOVED lines=12> */
.L_x_83:
[----:B------:R-:W-:Y:S05]  /*4cc0*/  BSYNC B1 ;  /* 0x0000000000017941 */ /* 0x000fea0003800000 */
.L_x_82:
        /* <DEDUP_REMOVED lines=12> */
.L_x_85:
[----:B------:R-:W-:Y:S05]  /*4d90*/  BSYNC B1 ;  /* 0x0000000000017941 */ /* 0x000fea0003800000 */
.L_x_84:
        /* <DEDUP_REMOVED lines=13> */
.L_x_87:
[----:B------:R-:W-:Y:S05]  /*4e70*/  BSYNC B1 ;  /* 0x0000000000017941 */ /* 0x000fea0003800000 */
.L_x_86:
        /* <DEDUP_REMOVED lines=13> */
.L_x_89:
[----:B------:R-:W-:Y:S05]  /*4f50*/  BSYNC B1 ;  /* 0x0000000000017941 */ /* 0x000fea0003800000 */
.L_x_88:
        /* <DEDUP_REMOVED lines=12> */
.L_x_91:
[----:B------:R-:W-:Y:S05]  /*5020*/  BSYNC B1 ;  /* 0x0000000000017941 */ /* 0x000fea0003800000 */
.L_x_90:
        /* <DEDUP_REMOVED lines=12> */
.L_x_93:
[----:B------:R-:W-:Y:S05]  /*50f0*/  BSYNC B1 ;  /* 0x0000000000017941 */ /* 0x000fea0003800000 */
.L_x_92:
        /* <DEDUP_REMOVED lines=13> */
.L_x_95:
[----:B------:R-:W-:Y:S05]  /*51d0*/  BSYNC B1 ;  /* 0x0000000000017941 */ /* 0x000fea0003800000 */
.L_x_94:
        /* <DEDUP_REMOVED lines=13> */
.L_x_97:
[----:B------:R-:W-:Y:S05]  /*52b0*/  BSYNC B1 ;  /* 0x0000000000017941 */ /* 0x000fea0003800000 */
.L_x_96:
        /* <DEDUP_REMOVED lines=12> */
.L_x_99:
[----:B------:R-:W-:Y:S05]  /*5380*/  BSYNC B1 ;  /* 0x0000000000017941 */ /* 0x000fea0003800000 */
.L_x_98:
        /* <DEDUP_REMOVED lines=12> */
.L_x_101:
[----:B------:R-:W-:Y:S05]  /*5450*/  BSYNC B1 ;  /* 0x0000000000017941 */ /* 0x000fea0003800000 */
.L_x_100:
        /* <DEDUP_REMOVED lines=13> */
.L_x_103:
[----:B------:R-:W-:Y:S05]  /*5530*/  BSYNC B1 ;  /* 0x0000000000017941 */ /* 0x000fea0003800000 */
.L_x_102:
        /* <DEDUP_REMOVED lines=13> */
.L_x_105:
[----:B------:R-:W-:Y:S05]  /*5610*/  BSYNC B1 ;  /* 0x0000000000017941 */ /* 0x000fea0003800000 */
.L_x_104:
        /* <DEDUP_REMOVED lines=12> */
.L_x_107:
[----:B------:R-:W-:Y:S05]  /*56e0*/  BSYNC B1 ;  /* 0x0000000000017941 */ /* 0x000fea0003800000 */
.L_x_106:
        /* <DEDUP_REMOVED lines=12> */
.L_x_109:
[----:B------:R-:W-:Y:S05]  /*57b0*/  BSYNC B1 ;  /* 0x0000000000017941 */ /* 0x000fea0003800000 */
.L_x_108:
        /* <DEDUP_REMOVED lines=13> */
.L_x_111:
[----:B------:R-:W-:Y:S05]  /*5890*/  BSYNC B1 ;  /* 0x0000000000017941 */ /* 0x000fea0003800000 */
.L_x_110:
        /* <DEDUP_REMOVED lines=13> */
.L_x_113:
[----:B------:R-:W-:Y:S05]  /*5970*/  BSYNC B1 ;  /* 0x0000000000017941 */ /* 0x000fea0003800000 */
.L_x_112:
        /* <DEDUP_REMOVED lines=12> */
.L_x_115:
[----:B------:R-:W-:Y:S05]  /*5a40*/  BSYNC B1 ;  /* 0x0000000000017941 */ /* 0x000fea0003800000 */
.L_x_114:
        /* <DEDUP_REMOVED lines=12> */
.L_x_117:
[----:B------:R-:W-:Y:S05]  /*5b10*/  BSYNC B1 ;  /* 0x0000000000017941 */ /* 0x000fea0003800000 */
.L_x_116:
        /* <DEDUP_REMOVED lines=13> */
.L_x_119:
[----:B------:R-:W-:Y:S05]  /*5bf0*/  BSYNC B1 ;  /* 0x0000000000017941 */ /* 0x000fea0003800000 */
.L_x_118:
        /* <DEDUP_REMOVED lines=13> */
.L_x_121:
[----:B------:R-:W-:Y:S05]  /*5cd0*/  BSYNC B1 ;  /* 0x0000000000017941 */ /* 0x000fea0003800000 */
.L_x_120:
        /* <DEDUP_REMOVED lines=12> */
.L_x_123:
[----:B------:R-:W-:Y:S05]  /*5da0*/  BSYNC B1 ;  /* 0x0000000000017941 */ /* 0x000fea0003800000 */
.L_x_122:
        /* <DEDUP_REMOVED lines=12> */
.L_x_125:
[----:B------:R-:W-:Y:S05]  /*5e70*/  BSYNC B1 ;  /* 0x0000000000017941 */ /* 0x000fea0003800000 */
.L_x_124:
        /* <DEDUP_REMOVED lines=13> */
.L_x_127:
[----:B------:R-:W-:Y:S05]  /*5f50*/  BSYNC B1 ;  /* 0x0000000000017941 */ /* 0x000fea0003800000 */
.L_x_126:
        /* <DEDUP_REMOVED lines=13> */
.L_x_129:
[----:B------:R-:W-:Y:S05]  /*6030*/  BSYNC B1 ;  /* 0x0000000000017941 */ /* 0x000fea0003800000 */
.L_x_128:
        /* <DEDUP_REMOVED lines=12> */
.L_x_131:
[----:B------:R-:W-:Y:S05]  /*6100*/  BSYNC B1 ;  /* 0x0000000000017941 */ /* 0x000fea0003800000 */
.L_x_130:
        /* <DEDUP_REMOVED lines=12> */
.L_x_133:
[----:B------:R-:W-:Y:S05]  /*61d0*/  BSYNC B1 ;  /* 0x0000000000017941 */ /* 0x000fea0003800000 */
.L_x_132:
        /* <DEDUP_REMOVED lines=13> */
.L_x_135:
[----:B------:R-:W-:Y:S05]  /*62b0*/  BSYNC B1 ;  /* 0x0000000000017941 */ /* 0x000fea0003800000 */
.L_x_134:
        /* <DEDUP_REMOVED lines=13> */
.L_x_137:
[----:B------:R-:W-:Y:S05]  /*6390*/  BSYNC B1 ;  /* 0x0000000000017941 */ /* 0x000fea0003800000 */
.L_x_136:
        /* <DEDUP_REMOVED lines=12> */
.L_x_139:
[----:B------:R-:W-:Y:S05]  /*6460*/  BSYNC B1 ;  /* 0x0000000000017941 */ /* 0x000fea0003800000 */
.L_x_138:
        /* <DEDUP_REMOVED lines=12> */
.L_x_141:
[----:B------:R-:W-:Y:S05]  /*6530*/  BSYNC B1 ;  /* 0x0000000000017941 */ /* 0x000fea0003800000 */
.L_x_140:
        /* <DEDUP_REMOVED lines=13> */
.L_x_143:
[----:B------:R-:W-:Y:S05]  /*6610*/  BSYNC B1 ;  /* 0x0000000000017941 */ /* 0x000fea0003800000 */
.L_x_142:
[----:B-----5:R-:W-:Y:S01]  /*6620*/  LOP3.LUT R27, R27, 0xff, RZ, 0xc0, !PT ;  /* 0x000000ff1b1b7812 */ /* 0x020fe200078ec0ff */
[----:B------:R-:W-:Y:S01]  /*6630*/  BSSY B1, `(.L_x_144) ;  /* 0x000000c000017945 */ /* 0x000fe20003800000 */
[----:B------:R-:W-:Y:S02]  /*6640*/  ISETP.GE.AND P1, PT, R26, 0x6a, PT ;  /* 0x0000006a1a00780c */ /* 0x000fe40003f26270 */
[----:B------:R-:W-:Y:S02]  /*6650*/  F2FP.F16.E4M3.UNPACK_B R27, R27 ;  /* 0x0000001bff1b723e */ /* 0x000fe400020006ff */
[----:B------:R-:W-:-:S03]  /*6660*/  ISETP.LT.OR P4, PT, R6, 0x1, !P1 ;  /* 0x000000010600780c */ /* 0x000fc60004f81670 */
[----:B------:R-:W-:-:S05]  /*6670*/  HADD2.F32 R28, -RZ, R27.H0_H0 ;  /* 0x2000001bff1c7230 */ /* 0x000fca0000004100 */
[----:B------:R-:W-:-:S04]  /*6680*/  FMUL R28, R28, R13 ;  /* 0x0000000d1c1c7220 */ /* 0x000fc80000400000 */
[----:B------:R-:W-:Y:S01]  /*6690*/  FFMA R28, R23, R12, R28 ;  /* 0x0000000c171c7223 */ /* 0x000fe2000000001c */
[----:B------:R-:W-:-:S04]  /*66a0*/  PRMT R23, RZ, 0x7610, R23 ;  /* 0x00007610ff177816 */ /* 0x000fc80000000017 */
[----:B------:R-:W-:-:S05]  /*66b0*/  F2FP.SATFINITE.E4M3.F32.PACK_AB_MERGE_C R27, RZ, R28, RZ ;  /* 0x0000001cff1b723e */ /* 0x000fca00048070ff */
[----:B------:R0:W-:Y:S01]  /*66c0*/  @!P2 STG.E.U8 desc[UR24][R16.64+0x68], R27 ;  /* 0x0000681b1000a986 */ /* 0x0001e2000c101118 */
[----:B------:R-:W-:Y:S05]  /*66d0*/  @P4 BRA `(.L_x_145) ;  /* 0x0000000000044947 */ /* 0x000fea0003800000 */
[----:B------:R0:W5:Y:S02]  /*66e0*/  LDG.E.U8 R23, desc[UR24][R4.64+0x69] ;  /* 0x0000691804177981 */ /* 0x000164000c1e1100 */
.L_x_145:
[----:B------:R-:W-:Y:S05]  /*66f0*/  BSYNC B1 ;  /* 0x0000000000017941 */ /* 0x000fea0003800000 */
.L_x_144:
[----:B-----5:R-:W-:Y:S01]  /*6700*/  LOP3.LUT R23, R23, 0xff, RZ, 0xc0, !PT ;  /* 0x000000ff17177812 */ /* 0x020fe200078ec0ff */
[----:B------:R-:W-:Y:S01]  /*6710*/  BSSY B1, `(.L_x_146) ;  /* 0x000000b000017945 */ /* 0x000fe20003800000 */
[----:B------:R-:W-:Y:S02]  /*6720*/  ISETP.LT.OR P0, PT, R6, 0x9, !P0 ;  /* 0x000000090600780c */ /* 0x000fe40004701670 */
[----:B------:R-:W-:-:S05]  /*6730*/  F2FP.F16.E4M3.UNPACK_B R23, R23 ;  /* 0x00000017ff17723e */ /* 0x000fca00020006ff */
[----:B0-2---:R-:W-:-:S05]  /*6740*/  HADD2.F32 R4, -RZ, R23.H0_H0 ;  /* 0x20000017ff047230 */ /* 0x005fca0000004100 */
[----:B------:R-:W-:Y:S01]  /*6750*/  FMUL R5, R4, R13 ;  /* 0x0000000d04057220 */ /* 0x000fe20000400000 */
[----:B------:R-:W-:-:S03]  /*6760*/  PRMT R4, RZ, 0x7610, R4 ;  /* 0x00007610ff047816 */ /* 0x000fc60000000004 */
[----:B------:R-:W-:-:S05]  /*6770*/  FFMA R5, R22, R12, R5 ;  /* 0x0000000c16057223 */ /* 0x000fca0000000005 */
[----:B------:R-:W-:-:S05]  /*6780*/  F2FP.SATFINITE.E4M3.F32.PACK_AB_MERGE_C R5, RZ, R5, RZ ;  /* 0x00000005ff05723e */ /* 0x000fca00048070ff */
[----:B------:R0:W-:Y:S01]  /*6790*/  @!P4 STG.E.U8 desc[UR24][R16.64+0x69], R5 ;  /* 0x000069051000c986 */ /* 0x0001e2000c101118 */
[----:B------:R-:W-:Y:S05]  /*67a0*/  @P0 BRA `(.L_x_147) ;  /* 0x0000000000040947 */ /* 0x000fea0003800000 */
[----:B------:R2:W5:Y:S02]  /*67b0*/  LDG.E.U8 R4, desc[UR24][R24.64+0x68] ;  /* 0x0000681818047981 */ /* 0x000564000c1e1100 */
.L_x_147:
[----:B------:R-:W-:Y:S05]  /*67c0*/  BSYNC B1 ;  /* 0x0000000000017941 */ /* 0x000fea0003800000 */
.L_x_146:
[----:B-----5:R-:W-:Y:S01]  /*67d0*/  LOP3.LUT R4, R4, 0xff, RZ, 0xc0, !PT ;  /* 0x000000ff04047812 */ /* 0x020fe200078ec0ff */
[----:B------:R-:W-:Y:S01]  /*67e0*/  BSSY B1, `(.L_x_148) ;  /* 0x000000b000017945 */ /* 0x000fe20003800000 */
[----:B------:R-:W-:Y:S02]  /*67f0*/  ISETP.LT.OR P1, PT, R6, 0x9, !P1 ;  /* 0x000000090600780c */ /* 0x000fe40004f21670 */
[----:B------:R-:W-:-:S05]  /*6800*/  F2FP.F16.E4M3.UNPACK_B R4, R4 ;  /* 0x00000004ff04723e */ /* 0x000fca00020006ff */
[----:B------:R-:W-:-:S05]  /*6810*/  HADD2.F32 R4, -RZ, R4.H0_H0 ;  /* 0x20000004ff047230 */ /* 0x000fca0000004100 */
[----:B------:R-:W-:-:S04]  /*6820*/  FMUL R4, R4, R13 ;  /* 0x0000000d04047220 */ /* 0x000fc80000400000 */
[----:B------:R-:W-:-:S05]  /*6830*/  FFMA R4, R21, R12, R4 ;  /* 0x0000000c15047223 */ /* 0x000fca0000000004 */
[----:B0-----:R-:W-:Y:S02]  /*6840*/  F2FP.SATFINITE.E4M3.F32.PACK_AB_MERGE_C R5, RZ, R4, RZ ;  /* 0x00000004ff05723e */ /* 0x001fe400048070ff */
[----:B------:R-:W-:-:S03]  /*6850*/  PRMT R4, RZ, 0x7610, R4 ;  /* 0x00007610ff047816 */ /* 0x000fc60000000004 */
[----:B------:R0:W-:Y:S01]  /*6860*/  @!P0 STG.E.U8 desc[UR24][R14.64+0x68], R5 ;  /* 0x000068050e008986 */ /* 0x0001e2000c101118 */
[----:B------:R-:W-:Y:S05]  /*6870*/  @P1 BRA `(.L_x_149) ;  /* 0x0000000000041947 */ /* 0x000fea0003800000 */
[----:B------:R0:W5:Y:S02]  /*6880*/  LDG.E.U8 R4, desc[UR24][R24.64+0x69] ;  /* 0x0000691818047981 */ /* 0x000164000c1e1100 */
.L_x_149:
[----:B------:R-:W-:Y:S05]  /*6890*/  BSYNC B1 ;  /* 0x0000000000017941 */ /* 0x000fea0003800000 */
.L_x_148:
[----:B------:R-:W-:Y:S05]  /*68a0*/  @P1 BRA `(.L_x_150) ;  /* 0x0000001000101947 */ /* 0x000fea0003800000 */
[----:B-----5:R-:W-:-:S04]  /*68b0*/  LOP3.LUT R4, R4, 0xff, RZ, 0xc0, !PT ;  /* 0x000000ff04047812 */ /* 0x020fc800078ec0ff */
[----:B------:R-:W-:-:S05]  /*68c0*/  F2FP.F16.E4M3.UNPACK_B R4, R4 ;  /* 0x00000004ff04723e */ /* 0x000fca00020006ff */
[----:B------:R-:W-:-:S05]  /*68d0*/  HADD2.F32 R4, -RZ, R4.H0_H0 ;  /* 0x20000004ff047230 */ /* 0x000fca0000004100 */
[----:B0-----:R-:W-:-:S04]  /*68e0*/  FMUL R5, R4, R13 ;  /* 0x0000000d04057220 */ /* 0x001fc80000400000 */
[----:B------:R-:W-:-:S05]  /*68f0*/  FFMA R5, R20, R12, R5 ;  /* 0x0000000c14057223 */ /* 0x000fca0000000005 */
[----:B------:R-:W-:-:S05]  /*6900*/  F2FP.SATFINITE.E4M3.F32.PACK_AB_MERGE_C R5, RZ, R5, RZ ;  /* 0x00000005ff05723e */ /* 0x000fca00048070ff */
[----:B------:R0:W-:Y:S01]  /*6910*/  STG.E.U8 desc[UR24][R14.64+0x69], R5 ;  /* 0x000069050e007986 */ /* 0x0001e2000c101118 */
[----:B------:R-:W-:Y:S05]  /*6920*/  BRA `(.L_x_150) ;  /* 0x0000000c00f07947 */ /* 0x000fea0003800000 */
.L_x_37:
[----:B------:R-:W-:Y:S01]  /*6930*/  ISETP.GE.AND P0, PT, R26, 0x2, PT ;  /* 0x000000021a00780c */ /* 0x000fe20003f06270 */
[-C--:B------:R-:W-:Y:S01]  /*6940*/  FMUL R130, R130, R12.reuse ;  /* 0x0000000c82827220 */ /* 0x080fe20000400000 */
[----:B------:R-:W-:Y:S01]  /*6950*/  ISETP.GE.AND P1, PT, R26, 0x1, PT ;  /* 0x000000011a00780c */ /* 0x000fe20003f26270 */
[-C--:B------:R-:W-:Y:S01]  /*6960*/  FMUL R131, R131, R12.reuse ;  /* 0x0000000c83837220 */ /* 0x080fe20000400000 */
[----:B------:R-:W-:Y:S01]  /*6970*/  ISETP.LT.OR P4, PT, R6, 0x1, !P0 ;  /* 0x000000010600780c */ /* 0x000fe20004781670 */
[-C--:B------:R-:W-:Y:S01]  /*6980*/  FMUL R128, R128, R12.reuse ;  /* 0x0000000c80807220 */ /* 0x080fe20000400000 */
[----:B------:R-:W-:Y:S01]  /*6990*/  ISETP.LT.OR P2, PT, R6, 0x1, !P1 ;  /* 0x000000010600780c */ /* 0x000fe20004f41670 */
[----:B------:R-:W-:Y:S01]  /*69a0*/  FMUL R129, R129, R12 ;  /* 0x0000000c81817220 */ /* 0x000fe20000400000 */
[----:B------:R-:W-:Y:S01]  /*69b0*/  F2FP.SATFINITE.E4M3.F32.PACK_AB_MERGE_C R5, RZ, R130, RZ ;  /* 0x00000082ff05723e */ /* 0x000fe200048070ff */
[-C--:B------:R-:W-:Y:S01]  /*69c0*/  FMUL R127, R127, R12.reuse ;  /* 0x0000000c7f7f7220 */ /* 0x080fe20000400000 */
[----:B------:R-:W-:Y:S01]  /*69d0*/  F2FP.SATFINITE.E4M3.F32.PACK_AB_MERGE_C R131, RZ, R131, RZ ;  /* 0x00000083ff83723e */ /* 0x000fe200048070ff */
[-C--:B------:R-:W-:Y:S01]  /*69e0*/  FMUL R126, R126, R12.reuse ;  /* 0x0000000c7e7e7220 */ /* 0x080fe20000400000 */
[C---:B------:R-:W-:Y:S01]  /*69f0*/  ISETP.LT.OR P0, PT, R6.reuse, 0x9, !P0 ;  /* 0x000000090600780c */ /* 0x040fe20004701670 */
[-C--:B------:R-:W-:Y:S01]  /*6a00*/  FMUL R125, R125, R12.reuse ;  /* 0x0000000c7d7d7220 */ /* 0x080fe20000400000 */
[----:B------:R-:W-:Y:S01]  /*6a10*/  ISETP.LT.OR P1, PT, R6, 0x9, !P1 ;  /* 0x000000090600780c */ /* 0x000fe20004f21670 */
[-C--:B------:R-:W-:Y:S01]  /*6a20*/  FMUL R124, R124, R12.reuse ;  /* 0x0000000c7c7c7220 */ /* 0x080fe20000400000 */
[----:B------:R-:W-:Y:S01]  /*6a30*/  F2FP.SATFINITE.E4M3.F32.PACK_AB_MERGE_C R129, RZ, R129, RZ ;  /* 0x00000081ff81723e */ /* 0x000fe200048070ff */
[----:B------:R0:W-:Y:S01]  /*6a40*/  @!P4 STG.E.U8 desc[UR24][R16.64+0x1], R5 ;  /* 0x000001051000c986 */ /* 0x0001e2000c101118 */
[C---:B------:R-:W-:Y:S01]  /*6a50*/  ISETP.GE.AND P4, PT, R26.reuse, 0x9, PT ;  /* 0x000000091a00780c */ /* 0x040fe20003f86270 */
[-C--:B------:R-:W-:Y:S01]  /*6a60*/  FMUL R123, R123, R12.reuse ;  /* 0x0000000c7b7b7220 */ /* 0x080fe20000400000 */
[----:B------:R-:W-:Y:S01]  /*6a70*/  F2FP.SATFINITE.E4M3.F32.PACK_AB_MERGE_C R127, RZ, R127, RZ ;  /* 0x0000007fff7f723e */ /* 0x000fe200048070ff */
[----:B------:R-:W-:Y:S01]  /*6a80*/  @!P2 STG.E.U8 desc[UR24][R16.64], R131 ;  /* 0x000000831000a986 */ /* 0x000fe2000c101118 */
[----:B------:R-:W-:Y:S01]  /*6a90*/  ISETP.GE.AND P2, PT, R26, 0xa, PT ;  /* 0x0000000a1a00780c */ /* 0x000fe20003f46270 */
[-C--:B------:R-:W-:Y:S01]  /*6aa0*/  FMUL R122, R122, R12.reuse ;  /* 0x0000000c7a7a7220 */ /* 0x080fe20000400000 */
[C---:B------:R-:W-:Y:S01]  /*6ab0*/  ISETP.LT.OR P5, PT, R6.reuse, 0x1, !P4 ;  /* 0x000000010600780c */ /* 0x040fe200067a1670 */
[-C--:B------:R-:W-:Y:S01]  /*6ac0*/  FMUL R121, R121, R12.reuse ;  /* 0x0000000c79797220 */ /* 0x080fe20000400000 */
[C---:B------:R-:W-:Y:S01]  /*6ad0*/  ISETP.LT.OR P6, PT, R6.reuse, 0x1, !P2 ;  /* 0x000000010600780c */ /* 0x040fe200057c1670 */
[----:B------:R-:W-:Y:S01]  /*6ae0*/  @!P1 STG.E.U8 desc[UR24][R14.64], R129 ;  /* 0x000000810e009986 */ /* 0x000fe2000c101118 */
[----:B------:R-:W-:Y:S01]  /*6af0*/  ISETP.LT.OR P4, PT, R6, 0x9, !P4 ;  /* 0x000000090600780c */ /* 0x000fe20006781670 */
[----:B------:R-:W-:Y:S01]  /*6b00*/  FMUL R120, R120, R12 ;  /* 0x0000000c78787220 */ /* 0x000fe20000400000 */
[----:B0-----:R-:W-:Y:S01]  /*6b10*/  F2FP.SATFINITE.E4M3.F32.PACK_AB_MERGE_C R5, RZ, R128, RZ ;  /* 0x00000080ff05723e */ /* 0x001fe200048070ff */
[----:B------:R-:W-:Y:S01]  /*6b20*/  FMUL R119, R119, R12 ;  /* 0x0000000c77777220 */ /* 0x000fe20000400000 */
[----:B------:R-:W-:Y:S01]  /*6b30*/  F2FP.SATFINITE.E4M3.F32.PACK_AB_MERGE_C R25, RZ, R126, RZ ;  /* 0x0000007eff19723e */ /* 0x000fe200048070ff */
[-C--:B------:R-:W-:Y:S01]  /*6b40*/  FMUL R118, R118, R12.reuse ;  /* 0x0000000c76767220 */ /* 0x080fe20000400000 */
[----:B------:R-:W-:Y:S01]  /*6b50*/  ISETP.LT.OR P2, PT, R6, 0x9, !P2 ;  /* 0x000000090600780c */ /* 0x000fe20005741670 */
[----:B------:R0:W-:Y:S01]  /*6b60*/  @!P0 STG.E.U8 desc[UR24][R14.64+0x1], R5 ;  /* 0x000001050e008986 */ /* 0x0001e2000c101118 */
[C---:B------:R-:W-:Y:S01]  /*6b70*/  ISETP.GE.AND P0, PT, R26.reuse, 0x11, PT ;  /* 0x000000111a00780c */ /* 0x040fe20003f06270 */
[-C--:B------:R-:W-:Y:S01]  /*6b80*/  FMUL R117, R117, R12.reuse ;  /* 0x0000000c75757220 */ /* 0x080fe20000400000 */
[----:B------:R-:W-:Y:S01]  /*6b90*/  ISETP.GE.AND P1, PT, R26, 0x12, PT ;  /* 0x000000121a00780c */ /* 0x000fe20003f26270 */
[----:B------:R-:W-:Y:S01]  /*6ba0*/  @!P5 STG.E.U8 desc[UR24][R16.64+0x8], R127 ;  /* 0x0000087f1000d986 */ /* 0x000fe2000c101118 */
[----:B------:R-:W-:Y:S01]  /*6bb0*/  ISETP.LT.OR P5, PT, R6, 0x1, !P0 ;  /* 0x000000010600780c */ /* 0x000fe200047a1670 */
[-C--:B------:R-:W-:Y:S01]  /*6bc0*/  FMUL R116, R116, R12.reuse ;  /* 0x0000000c74747220 */ /* 0x080fe20000400000 */
[----:B------:R-:W-:Y:S01]  /*6bd0*/  F2FP.SATFINITE.E4M3.F32.PACK_AB_MERGE_C R125, RZ, R125, RZ ;  /* 0x0000007dff7d723e */ /* 0x000fe200048070ff */
[----:B------:R1:W-:Y:S01]  /*6be0*/  @!P6 STG.E.U8 desc[UR24][R16.64+0x9], R25 ;  /* 0x000009191000e986 */ /* 0x0003e2000c101118 */
[----:B------:R-:W-:Y:S01]  /*6bf0*/  ISETP.LT.OR P6, PT, R6, 0x1, !P1 ;  /* 0x000000010600780c */ /* 0x000fe20004fc1670 */
[----:B------:R-:W-:Y:S01]  /*6c00*/  FMUL R115, R115, R12 ;  /* 0x0000000c73737220 */ /* 0x000fe20000400000 */
[----:B------:R-:W-:Y:S01]  /*6c10*/  F2FP.SATFINITE.E4M3.F32.PACK_AB_MERGE_C R123, RZ, R123, RZ ;  /* 0x0000007bff7b723e */ /* 0x000fe200048070ff */
[----:B------:R-:W-:Y:S01]  /*6c20*/  @!P4 STG.E.U8 desc[UR24][R14.64+0x8], R125 ;  /* 0x0000087d0e00c986 */ /* 0x000fe2000c101118 */
[----:B0-----:R-:W-:Y:S01]  /*6c30*/  F2FP.SATFINITE.E4M3.F32.PACK_AB_MERGE_C R5, RZ, R124, RZ ;  /* 0x0000007cff05723e */ /* 0x001fe200048070ff */
[-C--:B------:R-:W-:Y:S01]  /*6c40*/  FMUL R114, R114, R12.reuse ;  /* 0x0000000c72727220 */ /* 0x080fe20000400000 */
[----:B------:R-:W-:Y:S01]  /*6c50*/  ISETP.GE.AND P4, PT, R26, 0x19, PT ;  /* 0x000000191a00780c */ /* 0x000fe20003f86270 */
[-C--:B------:R-:W-:Y:S01]  /*6c60*/  FMUL R113, R113, R12.reuse ;  /* 0x0000000c71717220 */ /* 0x080fe20000400000 */
[C---:B------:R-:W-:Y:S01]  /*6c70*/  ISETP.LT.OR P0, PT, R6.reuse, 0x9, !P0 ;  /* 0x000000090600780c */ /* 0x040fe20004701670 */
[----:B------:R0:W-:Y:S01]  /*6c80*/  @!P2 STG.E.U8 desc[UR24][R14.64+0x9], R5 ;  /* 0x000009050e00a986 */ /* 0x0001e2000c101118 */
[----:B------:R-:W-:Y:S01]  /*6c90*/  ISETP.LT.OR P1, PT, R6, 0x9, !P1 ;  /* 0x000000090600780c */ /* 0x000fe20004f21670 */
[----:B------:R-:W-:Y:S01]  /*6ca0*/  FMUL R112, R112, R12 ;  /* 0x0000000c70707220 */ /* 0x000fe20000400000 */
[----:B-1----:R-:W-:Y:S01]  /*6cb0*/  F2FP.SATFINITE.E4M3.F32.PACK_AB_MERGE_C R25, RZ, R122, RZ ;  /* 0x0000007aff19723e */ /* 0x002fe200048070ff */
[----:B------:R-:W-:Y:S01]  /*6cc0*/  @!P5 STG.E.U8 desc[UR24][R16.64+0x10], R123 ;  /* 0x0000107b1000d986 */ /* 0x000fe2000c101118 */
[----:B------:R-:W-:Y:S01]  /*6cd0*/  ISETP.GE.AND P2, PT, R26, 0x1a, PT ;  /* 0x0000001a1a00780c */ /* 0x000fe20003f46270 */
[-C--:B------:R-:W-:Y:S01]  /*6ce0*/  FMUL R111, R111, R12.reuse ;  /* 0x0000000c6f6f7220 */ /* 0x080fe20000400000 */
[C---:B------:R-:W-:Y:S01]  /*6cf0*/  ISETP.LT.OR P5, PT, R6.reuse, 0x1, !P4 ;  /* 0x000000010600780c */ /* 0x040fe200067a1670 */
[----:B------:R1:W-:Y:S01]  /*6d00*/  @!P6 STG.E.U8 desc[UR24][R16.64+0x11], R25 ;  /* 0x000011191000e986 */ /* 0x0003e2000c101118 */
[----:B------:R-:W-:Y:S01]  /*6d10*/  ISETP.LT.OR P6, PT, R6, 0x1, !P2 ;  /* 0x000000010600780c */ /* 0x000fe200057c1670 */
[-C--:B------:R-:W-:Y:S01]  /*6d20*/  FMUL R110, R110, R12.reuse ;  /* 0x0000000c6e6e7220 */ /* 0x080fe20000400000 */
[----:B------:R-:W-:Y:S01]  /*6d30*/  F2FP.SATFINITE.E4M3.F32.PACK_AB_MERGE_C R121, RZ, R121, RZ ;  /* 0x00000079ff79723e */ /* 0x000fe200048070ff */
[----:B------:R-:W-:Y:S01]  /*6d40*/  FMUL R109, R109, R12 ;  /* 0x0000000c6d6d7220 */ /* 0x000fe20000400000 */
[----:B0-----:R-:W-:Y:S01]  /*6d50*/  F2FP.SATFINITE.E4M3.F32.PACK_AB_MERGE_C R5, RZ, R120, RZ ;  /* 0x00000078ff05723e */ /* 0x001fe200048070ff */
[-C--:B------:R-:W-:Y:S01]  /*6d60*/  FMUL R108, R108, R12.reuse ;  /* 0x0000000c6c6c7220 */ /* 0x080fe20000400000 */
[----:B------:R-:W-:Y:S01]  /*6d70*/  F2FP.SATFINITE.E4M3.F32.PACK_AB_MERGE_C R119, RZ, R119, RZ ;  /* 0x00000077ff77723e */ /* 0x000fe200048070ff */
[----:B------:R-:W-:Y:S01]  /*6d80*/  @!P0 STG.E.U8 desc[UR24][R14.64+0x10], R121 ;  /* 0x000010790e008986 */ /* 0x000fe2000c101118 */
[----:B------:R-:W-:Y:S01]  /*6d90*/  ISETP.GE.AND P0, PT, R26, 0x21, PT ;  /* 0x000000211a00780c */ /* 0x000fe20003f06270 */
[----:B------:R-:W-:Y:S01]  /*6da0*/  FMUL R107, R107, R12 ;  /* 0x0000000c6b6b7220 */ /* 0x000fe20000400000 */
[----:B------:R-:W-:Y:S01]  /*6db0*/  ISETP.LT.OR P4, PT, R6, 0x9, !P4 ;  /* 0x000000090600780c */ /* 0x000fe20006781670 */
[----:B------:R0:W-:Y:S01]  /*6dc0*/  @!P1 STG.E.U8 desc[UR24][R14.64+0x11], R5 ;  /* 0x000011050e009986 */ /* 0x0001e2000c101118 */
[----:B-1----:R-:W-:Y:S01]  /*6dd0*/  F2FP.SATFINITE.E4M3.F32.PACK_AB_MERGE_C R25, RZ, R118, RZ ;  /* 0x00000076ff19723e */ /* 0x002fe200048070ff */
[-C--:B------:R-:W-:Y:S01]  /*6de0*/  FMUL R106, R106, R12.reuse ;  /* 0x0000000c6a6a7220 */ /* 0x080fe20000400000 */
[----:B------:R-:W-:Y:S01]  /*6df0*/  ISETP.LT.OR P2, PT, R6, 0x9, !P2 ;  /* 0x000000090600780c */ /* 0x000fe20005741670 */
        /* <DEDUP_REMOVED lines=13> */
[C---:B------:R-:W-:Y:S01]  /*6ed0*/  ISETP.LT.OR P0, PT, R6.reuse, 0x9, !P0 ;  /* 0x000000090600780c */ /* 0x040fe20004701670 */
[----:B------:R-:W-:Y:S01]  /*6ee0*/  FMUL R101, R101, R12 ;  /* 0x0000000c65657220 */ /* 0x000fe20000400000 */
[----:B------:R-:W-:Y:S01]  /*6ef0*/  ISETP.LT.OR P5, PT, R6, 0x9, !P5 ;  /* 0x000000090600780c */ /* 0x000fe20006fa1670 */
[----:B------:R0:W-:Y:S01]  /*6f00*/  @!P2 STG.E.U8 desc[UR24][R14.64+0x19], R5 ;  /* 0x000019050e00a986 */ /* 0x0001e2000c101118 */
[----:B-1----:R-:W-:Y:S01]  /*6f10*/  F2FP.SATFINITE.E4M3.F32.PACK_AB_MERGE_C R25, RZ, R114, RZ ;  /* 0x00000072ff19723e */ /* 0x002fe200048070ff */
[-C--:B------:R-:W-:Y:S01]  /*6f20*/  FMUL R100, R100, R12.reuse ;  /* 0x0000000c64647220 */ /* 0x080fe20000400000 */
[----:B------:R-:W-:Y:S01]  /*6f30*/  F2FP.SATFINITE.E4M3.F32.PACK_AB_MERGE_C R113, RZ, R113, RZ ;  /* 0x00000071ff71723e */ /* 0x000fe200048070ff */
[----:B------:R-:W-:Y:S01]  /*6f40*/  @!P1 STG.E.U8 desc[UR24][R16.64+0x20], R115 ;  /* 0x0000207310009986 */ /* 0x000fe2000c101118 */
[C---:B------:R-:W-:Y:S01]  /*6f50*/  ISETP.GE.AND P1, PT, R26.reuse, 0x2a, PT ;  /* 0x0000002a1a00780c */ /* 0x040fe20003f26270 */
[-C--:B------:R-:W-:Y:S01]  /*6f60*/  FMUL R99, R99, R12.reuse ;  /* 0x0000000c63637220 */ /* 0x080fe20000400000 */
[----:B------:R-:W-:Y:S01]  /*6f70*/  F2FP.SATFINITE.E4M3.F32.PACK_AB_MERGE_C R111, RZ, R111, RZ ;  /* 0x0000006fff6f723e */ /* 0x000fe200048070ff */
[----:B------:R1:W-:Y:S01]  /*6f80*/  @!P6 STG.E.U8 desc[UR24][R16.64+0x21], R25 ;  /* 0x000021191000e986 */ /* 0x0003e2000c101118 */
[----:B------:R-:W-:Y:S01]  /*6f90*/  ISETP.GE.AND P6, PT, R26, 0x29, PT ;  /* 0x000000291a00780c */ /* 0x000fe20003fc6270 */
[-C--:B------:R-:W-:Y:S01]  /*6fa0*/  FMUL R98, R98, R12.reuse ;  /* 0x0000000c62627220 */ /* 0x080fe20000400000 */
[C---:B------:R-:W-:Y:S01]  /*6fb0*/  ISETP.LT.OR P4, PT, R6.reuse, 0x1, !P1 ;  /* 0x000000010600780c */ /* 0x040fe20004f81670 */
[----:B------:R-:W-:Y:S01]  /*6fc0*/  @!P0 STG.E.U8 desc[UR24][R14.64+0x20], R113 ;  /* 0x000020710e008986 */ /* 0x000fe2000c101118 */
[----:B------:R-:W-:Y:S01]  /*6fd0*/  ISETP.LT.OR P2, PT, R6, 0x1, !P6 ;  /* 0x000000010600780c */ /* 0x000fe20007741670 */
[----:B------:R-:W-:Y:S01]  /*6fe0*/  FMUL R97, R97, R12 ;  /* 0x0000000c61617220 */ /* 0x000fe20000400000 */
[----:B0-----:R-:W-:Y:S01]  /*6ff0*/  F2FP.SATFINITE.E4M3.F32.PACK_AB_MERGE_C R5, RZ, R112, RZ ;  /* 0x00000070ff05723e */ /* 0x001fe200048070ff */
[-C--:B------:R-:W-:Y:S01]  /*7000*/  FMUL R96, R96, R12.reuse ;  /* 0x0000000c60607220 */ /* 0x080fe20000400000 */
[----:B------:R-:W-:Y:S01]  /*7010*/  ISETP.LT.OR P0, PT, R6, 0x9, !P6 ;  /* 0x000000090600780c */ /* 0x000fe20007701670 */
[----:B------:R-:W-:Y:S01]  /*7020*/  FMUL R94, R94, R12 ;  /* 0x0000000c5e5e7220 */ /* 0x000fe20000400000 */
[----:B------:R-:W-:Y:S01]  /*7030*/  ISETP.LT.OR P1, PT, R6, 0x9, !P1 ;  /* 0x000000090600780c */ /* 0x000fe20004f21670 */
[----:B------:R0:W-:Y:S01]  /*7040*/  @!P5 STG.E.U8 desc[UR24][R14.64+0x21], R5 ;  /* 0x000021050e00d986 */ /* 0x0001e2000c101118 */
[----:B-1----:R-:W-:Y:S01]  /*7050*/  F2FP.SATFINITE.E4M3.F32.PACK_AB_MERGE_C R25, RZ, R110, RZ ;  /* 0x0000006eff19723e */ /* 0x002fe200048070ff */
[-C--:B------:R-:W-:Y:S01]  /*7060*/  FMUL R95, R95, R12.reuse ;  /* 0x0000000c5f5f7220 */ /* 0x080fe20000400000 */
[----:B------:R-:W-:Y:S01]  /*7070*/  F2FP.SATFINITE.E4M3.F32.PACK_AB_MERGE_C R109, RZ, R109, RZ ;  /* 0x0000006dff6d723e */ /* 0x000fe200048070ff */
        /* <DEDUP_REMOVED lines=11> */
[C---:B------:R-:W-:Y:S01]  /*7130*/  ISETP.LT.OR P5, PT, R6.reuse, 0x1, !P4 ;  /* 0x000000010600780c */ /* 0x040fe200067a1670 */
[-C--:B------:R-:W-:Y:S01]  /*7140*/  FMUL R91, R91, R12.reuse ;  /* 0x0000000c5b5b7220 */ /* 0x080fe20000400000 */
[----:B------:R-:W-:Y:S01]  /*7150*/  ISETP.LT.OR P4, PT, R6, 0x9, !P4 ;  /* 0x000000090600780c */ /* 0x000fe20006781670 */
[----:B------:R-:W-:Y:S01]  /*7160*/  FMUL R89, R89, R12 ;  /* 0x0000000c59597220 */ /* 0x000fe20000400000 */
[----:B0-----:R-:W-:Y:S01]  /*7170*/  F2FP.SATFINITE.E4M3.F32.PACK_AB_MERGE_C R5, RZ, R108, RZ ;  /* 0x0000006cff05723e */ /* 0x001fe200048070ff */
[-C--:B------:R-:W-:Y:S01]  /*7180*/  FMUL R88, R88, R12.reuse ;  /* 0x0000000c58587220 */ /* 0x080fe20000400000 */
[----:B------:R-:W-:Y:S01]  /*7190*/  ISETP.GE.AND P0, PT, R26, 0x3a, PT ;  /* 0x0000003a1a00780c */ /* 0x000fe20003f06270 */
[----:B------:R-:W-:Y:S01]  /*71a0*/  FMUL R86, R86, R12 ;  /* 0x0000000c56567220 */ /* 0x000fe20000400000 */
[----:B-1----:R-:W-:Y:S01]  /*71b0*/  F2FP.SATFINITE.E4M3.F32.PACK_AB_MERGE_C R25, RZ, R106, RZ ;  /* 0x0000006aff19723e */ /* 0x002fe200048070ff */
[----:B------:R0:W-:Y:S01]  /*71c0*/  @!P1 STG.E.U8 desc[UR24][R14.64+0x29], R5 ;  /* 0x000029050e009986 */ /* 0x0001e2000c101118 */
[----:B------:R-:W-:Y:S01]  /*71d0*/  ISETP.GE.AND P1, PT, R26, 0x39, PT ;  /* 0x000000391a00780c */ /* 0x000fe20003f26270 */
[-C--:B------:R-:W-:Y:S01]  /*71e0*/  FMUL R87, R87, R12.reuse ;  /* 0x0000000c57577220 */ /* 0x080fe20000400000 */
[C---:B------:R-:W-:Y:S01]  /*71f0*/  ISETP.LT.OR P2, PT, R6.reuse, 0x9, !P2 ;  /* 0x000000090600780c */ /* 0x040fe20005741670 */
[----:B------:R-:W-:Y:S01]  /*7200*/  @!P5 STG.E.U8 desc[UR24][R16.64+0x30], R107 ;  /* 0x0000306b1000d986 */ /* 0x000fe2000c101118 */
[----:B------:R-:W-:Y:S01]  /*7210*/  ISETP.LT.OR P5, PT, R6, 0x1, !P0 ;  /* 0x000000010600780c */ /* 0x000fe200047a1670 */
[-C--:B------:R-:W-:Y:S01]  /*7220*/  FMUL R85, R85, R12.reuse ;  /* 0x0000000c55557220 */ /* 0x080fe20000400000 */
[----:B------:R-:W-:Y:S01]  /*7230*/  F2FP.SATFINITE.E4M3.F32.PACK_AB_MERGE_C R103, RZ, R103, RZ ;  /* 0x00000067ff67723e */ /* 0x000fe200048070ff */
[----:B------:R1:W-:Y:S01]  /*7240*/  @!P6 STG.E.U8 desc[UR24][R16.64+0x31], R25 ;  /* 0x000031191000e986 */ /* 0x0003e2000c101118 */
[----:B------:R-:W-:Y:S01]  /*7250*/  F2FP.SATFINITE.E4M3.F32.PACK_AB_MERGE_C R101, RZ, R101, RZ ;  /* 0x00000065ff65723e */ /* 0x000fe200048070ff */
        /* <DEDUP_REMOVED lines=8> */
[----:B------:R-:W-:Y:S01]  /*72e0*/  FMUL R81, R81, R12 ;  /* 0x0000000c51517220 */ /* 0x000fe20000400000 */
[----:B------:R-:W-:Y:S01]  /*72f0*/  F2FP.SATFINITE.E4M3.F32.PACK_AB_MERGE_C R27, RZ, R100, RZ ;  /* 0x00000064ff1b723e */ /* 0x000fe200048070ff */
[----:B------:R-:W-:Y:S01]  /*7300*/  FMUL R80, R80, R12 ;  /* 0x0000000c50507220 */ /* 0x000fe20000400000 */
[----:B-1----:R-:W-:Y:S01]  /*7310*/  F2FP.SATFINITE.E4M3.F32.PACK_AB_MERGE_C R25, RZ, R102, RZ ;  /* 0x00000066ff19723e */ /* 0x002fe200048070ff */
[----:B------:R0:W-:Y:S01]  /*7320*/  @!P2 STG.E.U8 desc[UR24][R14.64+0x31], R5 ;  /* 0x000031050e00a986 */ /* 0x0001e2000c101118 */
[----:B------:R-:W-:Y:S01]  /*7330*/  ISETP.GE.AND P2, PT, R26, 0x41, PT ;  /* 0x000000411a00780c */ /* 0x000fe20003f46270 */
[-C--:B------:R-:W-:Y:S01]  /*7340*/  FMUL R23, R23, R12.reuse ;  /* 0x0000000c17177220 */ /* 0x080fe20000400000 */
[----:B------:R-:W-:Y:S01]  /*7350*/  F2FP.SATFINITE.E4M3.F32.PACK_AB_MERGE_C R99, RZ, R99, RZ ;  /* 0x00000063ff63723e */ /* 0x000fe200048070ff */
[----:B------:R-:W-:Y:S01]  /*7360*/  @!P4 STG.E.U8 desc[UR24][R16.64+0x38], R103 ;  /* 0x000038671000c986 */ /* 0x000fe2000c101118 */
[----:B------:R-:W-:Y:S01]  /*7370*/  ISETP.LT.OR P4, PT, R6, 0x1, !P2 ;  /* 0x000000010600780c */ /* 0x000fe20005781670 */
[-C--:B------:R-:W-:Y:S01]  /*7380*/  FMUL R22, R22, R12.reuse ;  /* 0x0000000c16167220 */ /* 0x080fe20000400000 */
[----:B------:R-:W-:Y:S01]  /*7390*/  ISETP.LT.OR P2, PT, R6, 0x9, !P2 ;  /* 0x000000090600780c */ /* 0x000fe20005741670 */
[----:B------:R1:W-:Y:S01]  /*73a0*/  @!P5 STG.E.U8 desc[UR24][R16.64+0x39], R25 ;  /* 0x000039191000d986 */ /* 0x0003e2000c101118 */
[----:B------:R-:W-:Y:S01]  /*73b0*/  F2FP.SATFINITE.E4M3.F32.PACK_AB_MERGE_C R97, RZ, R97, RZ ;  /* 0x00000061ff61723e */ /* 0x000fe200048070ff */
[-C--:B------:R-:W-:Y:S01]  /*73c0*/  FMUL R21, R21, R12.reuse ;  /* 0x0000000c15157220 */ /* 0x080fe20000400000 */
[----:B------:R-:W-:Y:S01]  /*73d0*/  F2FP.SATFINITE.E4M3.F32.PACK_AB_MERGE_C R95, RZ, R95, RZ ;  /* 0x0000005fff5f723e */ /* 0x000fe200048070ff */
[----:B------:R-:W-:Y:S01]  /*73e0*/  @!P1 STG.E.U8 desc[UR24][R14.64+0x38], R101 ;  /* 0x000038650e009986 */ /* 0x000fe2000c101118 */
[----:B------:R-:W-:Y:S01]  /*73f0*/  ISETP.GE.AND P1, PT, R26, 0x42, PT ;  /* 0x000000421a00780c */ /* 0x000fe20003f26270 */
[----:B------:R-:W-:Y:S01]  /*7400*/  FMUL R20, R20, R12 ;  /* 0x0000000c14147220 */ /* 0x000fe20000400000 */
[----:B0-----:R-:W-:Y:S01]  /*7410*/  F2FP.SATFINITE.E4M3.F32.PACK_AB_MERGE_C R5, RZ, R98, RZ ;  /* 0x00000062ff05723e */ /* 0x001fe200048070ff */
[----:B------:R0:W-:Y:S01]  /*7420*/  @!P0 STG.E.U8 desc[UR24][R14.64+0x39], R27 ;  /* 0x0000391b0e008986 */ /* 0x0001e2000c101118 */
[----:B------:R-:W-:-:S02]  /*7430*/  ISETP.LT.OR P5, PT, R6, 0x1, !P1 ;  /* 0x000000010600780c */ /* 0x000fc40004fa1670 */
[----:B------:R-:W-:Y:S01]  /*7440*/  ISETP.LT.OR P1, PT, R6, 0x9, !P1 ;  /* 0x000000090600780c */ /* 0x000fe20004f21670 */
[----:B------:R-:W-:Y:S01]  /*7450*/  @!P4 STG.E.U8 desc[UR24][R16.64+0x40], R99 ;  /* 0x000040631000c986 */ /* 0x000fe2000c101118 */
[C---:B------:R-:W-:Y:S02]  /*7460*/  ISETP.GE.AND P4, PT, R26.reuse, 0x4a, PT ;  /* 0x0000004a1a00780c */ /* 0x040fe40003f86270 */
[----:B------:R-:W-:Y:S02]  /*7470*/  ISETP.GE.AND P0, PT, R26, 0x49, PT ;  /* 0x000000491a00780c */ /* 0x000fe40003f06270 */
[----:B-1----:R-:W-:Y:S02]  /*7480*/  F2FP.SATFINITE.E4M3.F32.PACK_AB_MERGE_C R25, RZ, R96, RZ ;  /* 0x00000060ff19723e */ /* 0x002fe400048070ff */
[C---:B------:R-:W-:Y:S02]  /*7490*/  ISETP.LT.OR P6, PT, R6.reuse, 0x1, !P0 ;  /* 0x000000010600780c */ /* 0x040fe400047c1670 */
[C---:B------:R-:W-:Y:S01]  /*74a0*/  ISETP.LT.OR P0, PT, R6.reuse, 0x9, !P0 ;  /* 0x000000090600780c */ /* 0x040fe20004701670 */
[----:B------:R1:W-:Y:S01]  /*74b0*/  @!P5 STG.E.U8 desc[UR24][R16.64+0x41], R5 ;  /* 0x000041051000d986 */ /* 0x0003e2000c101118 */
[----:B------:R-:W-:-:S02]  /*74c0*/  ISETP.LT.OR P5, PT, R6, 0x9, !P4 ;  /* 0x000000090600780c */ /* 0x000fc400067a1670 */
[----:B------:R-:W-:Y:S01]  /*74d0*/  F2FP.SATFINITE.E4M3.F32.PACK_AB_MERGE_C R93, RZ, R93, RZ ;  /* 0x0000005dff5d723e */ /* 0x000fe200048070ff */
[----:B------:R-:W-:Y:S01]  /*74e0*/  @!P2 STG.E.U8 desc[UR24][R14.64+0x40], R97 ;  /* 0x000040610e00a986 */ /* 0x000fe2000c101118 */
[----:B------:R-:W-:Y:S02]  /*74f0*/  ISETP.LT.OR P2, PT, R6, 0x1, !P4 ;  /* 0x000000010600780c */ /* 0x000fe40006741670 */
[C---:B------:R-:W-:Y:S01]  /*7500*/  ISETP.GE.AND P4, PT, R26.reuse, 0x52, PT ;  /* 0x000000521a00780c */ /* 0x040fe20003f86270 */
[----:B------:R2:W-:Y:S01]  /*7510*/  @!P1 STG.E.U8 desc[UR24][R14.64+0x41], R25 ;  /* 0x000041190e009986 */ /* 0x0005e2000c101118 */
[----:B------:R-:W-:Y:S02]  /*7520*/  ISETP.GE.AND P1, PT, R26, 0x51, PT ;  /* 0x000000511a00780c */ /* 0x000fe40003f26270 */
[----:B0-----:R-:W-:Y:S01]  /*7530*/  F2FP.SATFINITE.E4M3.F32.PACK_AB_MERGE_C R27, RZ, R90, RZ ;  /* 0x0000005aff1b723e */ /* 0x001fe200048070ff */
[----:B------:R-:W-:Y:S01]  /*7540*/  @!P6 STG.E.U8 desc[UR24][R16.64+0x48], R95 ;  /* 0x0000485f1000e986 */ /* 0x000fe2000c101118 */
[----:B-1----:R-:W-:-:S02]  /*7550*/  F2FP.SATFINITE.E4M3.F32.PACK_AB_MERGE_C R5, RZ, R94, RZ ;  /* 0x0000005eff05723e */ /* 0x002fc400048070ff */
[C---:B------:R-:W-:Y:S02]  /*7560*/  ISETP.LT.OR P6, PT, R6.reuse, 0x1, !P1 ;  /* 0x000000010600780c */ /* 0x040fe40004fc1670 */
[----:B------:R-:W-:Y:S01]  /*7570*/  F2FP.SATFINITE.E4M3.F32.PACK_AB_MERGE_C R91, RZ, R91, RZ ;  /* 0x0000005bff5b723e */ /* 0x000fe200048070ff */
[----:B------:R0:W-:Y:S01]  /*7580*/  @!P2 STG.E.U8 desc[UR24][R16.64+0x49], R5 ;  /* 0x000049051000a986 */ /* 0x0001e2000c101118 */
[C---:B------:R-:W-:Y:S02]  /*7590*/  ISETP.LT.OR P2, PT, R6.reuse, 0x1, !P4 ;  /* 0x000000010600780c */ /* 0x040fe40006741670 */
[----:B--2---:R-:W-:Y:S01]  /*75a0*/  F2FP.SATFINITE.E4M3.F32.PACK_AB_MERGE_C R25, RZ, R92, RZ ;  /* 0x0000005cff19723e */ /* 0x004fe200048070ff */
[----:B------:R-:W-:Y:S01]  /*75b0*/  @!P0 STG.E.U8 desc[UR24][R14.64+0x48], R93 ;  /* 0x0000485d0e008986 */ /* 0x000fe2000c101118 */
[----:B------:R-:W-:Y:S02]  /*75c0*/  ISETP.LT.OR P1, PT, R6, 0x9, !P1 ;  /* 0x000000090600780c */ /* 0x000fe40004f21670 */
[----:B------:R-:W-:Y:S01]  /*75d0*/  ISETP.GE.AND P0, PT, R26, 0x59, PT ;  /* 0x000000591a00780c */ /* 0x000fe20003f06270 */
[----:B------:R1:W-:Y:S01]  /*75e0*/  @!P5 STG.E.U8 desc[UR24][R14.64+0x49], R25 ;  /* 0x000049190e00d986 */ /* 0x0003e2000c101118 */
[----:B------:R-:W-:-:S02]  /*75f0*/  ISETP.LT.OR P5, PT, R6, 0x9, !P4 ;  /* 0x000000090600780c */ /* 0x000fc400067a1670 */
[----:B------:R-:W-:Y:S01]  /*7600*/  ISETP.GE.AND P4, PT, R26, 0x5a, PT ;  /* 0x0000005a1a00780c */ /* 0x000fe20003f86270 */
[----:B------:R-:W-:Y:S01]  /*7610*/  @!P6 STG.E.U8 desc[UR24][R16.64+0x50], R91 ;  /* 0x0000505b1000e986 */ /* 0x000fe2000c101118 */
[C---:B------:R-:W-:Y:S02]  /*7620*/  ISETP.LT.OR P6, PT, R6.reuse, 0x1, !P0 ;  /* 0x000000010600780c */ /* 0x040fe400047c1670 */
[----:B------:R-:W-:Y:S01]  /*7630*/  F2FP.SATFINITE.E4M3.F32.PACK_AB_MERGE_C R89, RZ, R89, RZ ;  /* 0x00000059ff59723e */ /* 0x000fe200048070ff */
[----:B------:R-:W-:Y:S01]  /*7640*/  @!P2 STG.E.U8 desc[UR24][R16.64+0x51], R27 ;  /* 0x0000511b1000a986 */ /* 0x000fe2000c101118 */
[----:B------:R-:W-:Y:S02]  /*7650*/  ISETP.LT.OR P2, PT, R6, 0x1, !P4 ;  /* 0x000000010600780c */ /* 0x000fe40006741670 */
[----:B0-----:R-:W-:Y:S01]  /*7660*/  F2FP.SATFINITE.E4M3.F32.PACK_AB_MERGE_C R5, RZ, R88, RZ ;  /* 0x00000058ff05723e */ /* 0x001fe200048070ff */
[----:B------:R-:W-:Y:S01]  /*7670*/  @!P1 STG.E.U8 desc[UR24][R14.64+0x50], R89 ;  /* 0x000050590e009986 */ /* 0x000fe2000c101118 */
[----:B-1----:R-:W-:-:S02]  /*7680*/  F2FP.SATFINITE.E4M3.F32.PACK_AB_MERGE_C R25, RZ, R86, RZ ;  /* 0x00000056ff19723e */ /* 0x002fc400048070ff */
[----:B------:R-:W-:Y:S01]  /*7690*/  F2FP.SATFINITE.E4M3.F32.PACK_AB_MERGE_C R87, RZ, R87, RZ ;  /* 0x00000057ff57723e */ /* 0x000fe200048070ff */
[----:B------:R0:W-:Y:S01]  /*76a0*/  @!P5 STG.E.U8 desc[UR24][R14.64+0x51], R5 ;  /* 0x000051050e00d986 */ /* 0x0001e2000c101118 */
[C---:B------:R-:W-:Y:S02]  /*76b0*/  ISETP.LT.OR P1, PT, R6.reuse, 0x9, !P0 ;  /* 0x000000090600780c */ /* 0x040fe40004721670 */
[----:B------:R-:W-:Y:S01]  /*76c0*/  ISETP.LT.OR P4, PT, R6, 0x9, !P4 ;  /* 0x000000090600780c */ /* 0x000fe20006781670 */
[----:B------:R-:W-:Y:S01]  /*76d0*/  @!P6 STG.E.U8 desc[UR24][R16.64+0x58], R87 ;  /* 0x000058571000e986 */ /* 0x000fe2000c101118 */
[C---:B------:R-:W-:Y:S02]  /*76e0*/  ISETP.GE.AND P0, PT, R26.reuse, 0x62, PT ;  /* 0x000000621a00780c */ /* 0x040fe40003f06270 */
[----:B------:R-:W-:Y:S01]  /*76f0*/  F2FP.SATFINITE.E4M3.F32.PACK_AB_MERGE_C R85, RZ, R85, RZ ;  /* 0x00000055ff55723e */ /* 0x000fe200048070ff */
[----:B------:R1:W-:Y:S01]  /*7700*/  @!P2 STG.E.U8 desc[UR24][R16.64+0x59], R25 ;  /* 0x000059191000a986 */ /* 0x0003e2000c101118 */
[----:B------:R-:W-:-:S02]  /*7710*/  ISETP.GE.AND P2, PT, R26, 0x61, PT ;  /* 0x000000611a00780c */ /* 0x000fc40003f46270 */
[C---:B------:R-:W-:Y:S02]  /*7720*/  ISETP.LT.OR P6, PT, R6.reuse, 0x1, !P0 ;  /* 0x000000010600780c */ /* 0x040fe400047c1670 */
[C---:B------:R-:W-:Y:S01]  /*7730*/  ISETP.LT.OR P5, PT, R6.reuse, 0x1, !P2 ;  /* 0x000000010600780c */ /* 0x040fe200057a1670 */
[----:B------:R-:W-:Y:S01]  /*7740*/  @!P1 STG.E.U8 desc[UR24][R14.64+0x58], R85 ;  /* 0x000058550e009986 */ /* 0x000fe2000c101118 */
[----:B0-----:R-:W-:Y:S02]  /*7750*/  F2FP.SATFINITE.E4M3.F32.PACK_AB_MERGE_C R5, RZ, R84, RZ ;  /* 0x00000054ff05723e */ /* 0x001fe400048070ff */
[----:B------:R-:W-:Y:S02]  /*7760*/  F2FP.SATFINITE.E4M3.F32.PACK_AB_MERGE_C R83, RZ, R83, RZ ;  /* 0x00000053ff53723e */ /* 0x000fe400048070ff */
[----:B------:R-:W-:Y:S01]  /*7770*/  ISETP.LT.OR P1, PT, R6, 0x9, !P2 ;  /* 0x000000090600780c */ /* 0x000fe20005721670 */
[----:B------:R0:W-:Y:S01]  /*7780*/  @!P4 STG.E.U8 desc[UR24][R14.64+0x59], R5 ;  /* 0x000059050e00c986 */ /* 0x0001e2000c101118 */
[----:B-1----:R-:W-:-:S02]  /*7790*/  F2FP.SATFINITE.E4M3.F32.PACK_AB_MERGE_C R25, RZ, R82, RZ ;  /* 0x00000052ff19723e */ /* 0x002fc400048070ff */
[C---:B------:R-:W-:Y:S02]  /*77a0*/  ISETP.GE.AND P4, PT, R26.reuse, 0x69, PT ;  /* 0x000000691a00780c */ /* 0x040fe40003f86270 */
[----:B------:R-:W-:Y:S01]  /*77b0*/  ISETP.GE.AND P2, PT, R26, 0x6a, PT ;  /* 0x0000006a1a00780c */ /* 0x000fe20003f46270 */
[----:B------:R-:W-:Y:S01]  /*77c0*/  @!P5 STG.E.U8 desc[UR24][R16.64+0x60], R83 ;  /* 0x000060531000d986 */ /* 0x000fe2000c101118 */
[C---:B------:R-:W-:Y:S02]  /*77d0*/  ISETP.LT.OR P0, PT, R6.reuse, 0x9, !P0 ;  /* 0x000000090600780c */ /* 0x040fe40004701670 */
[C---:B------:R-:W-:Y:S01]  /*77e0*/  ISETP.LT.OR P5, PT, R6.reuse, 0x1, !P4 ;  /* 0x000000010600780c */ /* 0x040fe200067a1670 */
[----:B------:R1:W-:Y:S01]  /*77f0*/  @!P6 STG.E.U8 desc[UR24][R16.64+0x61], R25 ;  /* 0x000061191000e986 */ /* 0x0003e2000c101118 */
[C---:B------:R-:W-:Y:S02]  /*7800*/  ISETP.LT.OR P6, PT, R6.reuse, 0x1, !P2 ;  /* 0x000000010600780c */ /* 0x040fe400057c1670 */
[----:B------:R-:W-:-:S02]  /*7810*/  ISETP.LT.OR P4, PT, R6, 0x9, !P4 ;  /* 0x000000090600780c */ /* 0x000fc40006781670 */
[----:B------:R-:W-:Y:S02]  /*7820*/  ISETP.LT.OR P2, PT, R6, 0x9, !P2 ;  /* 0x000000090600780c */ /* 0x000fe40005741670 */
[----:B------:R-:W-:Y:S02]  /*7830*/  F2FP.SATFINITE.E4M3.F32.PACK_AB_MERGE_C R81, RZ, R81, RZ ;  /* 0x00000051ff51723e */ /* 0x000fe400048070ff */
[----:B0-----:R-:W-:Y:S02]  /*7840*/  F2FP.SATFINITE.E4M3.F32.PACK_AB_MERGE_C R5, RZ, R80, RZ ;  /* 0x00000050ff05723e */ /* 0x001fe400048070ff */
[----:B------:R-:W-:Y:S01]  /*7850*/  F2FP.SATFINITE.E4M3.F32.PACK_AB_MERGE_C R23, RZ, R23, RZ ;  /* 0x00000017ff17723e */ /* 0x000fe200048070ff */
[----:B------:R0:W-:Y:S01]  /*7860*/  @!P1 STG.E.U8 desc[UR24][R14.64+0x60], R81 ;  /* 0x000060510e009986 */ /* 0x0001e2000c101118 */
[----:B-1----:R-:W-:Y:S02]  /*7870*/  F2FP.SATFINITE.E4M3.F32.PACK_AB_MERGE_C R25, RZ, R22, RZ ;  /* 0x00000016ff19723e */ /* 0x002fe400048070ff */
[----:B------:R-:W-:Y:S01]  /*7880*/  F2FP.SATFINITE.E4M3.F32.PACK_AB_MERGE_C R21, RZ, R21, RZ ;  /* 0x00000015ff15723e */ /* 0x000fe200048070ff */
[----:B------:R0:W-:Y:S01]  /*7890*/  @!P0 STG.E.U8 desc[UR24][R14.64+0x61], R5 ;  /* 0x000061050e008986 */ /* 0x0001e2000c101118 */
[----:B------:R-:W-:-:S03]  /*78a0*/  F2FP.SATFINITE.E4M3.F32.PACK_AB_MERGE_C R27, RZ, R20, RZ ;  /* 0x00000014ff1b723e */ /* 0x000fc600048070ff */
[----:B------:R0:W-:Y:S04]  /*78b0*/  @!P5 STG.E.U8 desc[UR24][R16.64+0x68], R23 ;  /* 0x000068171000d986 */ /* 0x0001e8000c101118 */
[----:B------:R0:W-:Y:S04]  /*78c0*/  @!P6 STG.E.U8 desc[UR24][R16.64+0x69], R25 ;  /* 0x000069191000e986 */ /* 0x0001e8000c101118 */
[----:B------:R0:W-:Y:S04]  /*78d0*/  @!P4 STG.E.U8 desc[UR24][R14.64+0x68], R21 ;  /* 0x000068150e00c986 */ /* 0x0001e8000c101118 */
[----:B------:R0:W-:Y:S02]  /*78e0*/  @!P2 STG.E.U8 desc[UR24][R14.64+0x69], R27 ;  /* 0x0000691b0e00a986 */ /* 0x0001e4000c101118 */
.L_x_150:
[----:B------:R-:W-:Y:S05]  /*78f0*/  BSYNC B0 ;  /* 0x0000000000007941 */ /* 0x000fea0003800000 */
.L_x_36:
[C---:B------:R-:W-:Y:S01]  /*7900*/  LEA R2, P0, R8.reuse, R2, 0x1 ;  /* 0x0000000208027211 */ /* 0x040fe200078008ff */
[----:B------:R-:W-:Y:S01]  /*7910*/  ULDC.64 UR14, c[0x0][0x650] ;  /* 0x00019400000e7ab9 */ /* 0x000fe20000000a00 */
[----:B-----5:R-:W-:Y:S01]  /*7920*/  IMAD.U32 R4, RZ, RZ, UR13 ;  /* 0x0000000dff047e24 */ /* 0x020fe2000f8e00ff */
[----:B01----:R-:W-:Y:S01]  /*7930*/  PRMT R14, RZ, 0x7610, R14 ;  /* 0x00007610ff0e7816 */ /* 0x003fe2000000000e */
[----:B------:R-:W-:Y:S01]  /*7940*/  IMAD.MOV.U32 R6, RZ, RZ, -0x1 ;  /* 0xffffffffff067424 */ /* 0x000fe200078e00ff */
[----:B------:R-:W-:Y:S01]  /*7950*/  LEA.HI.X R3, R8, R3, R0, 0x1, P0 ;  /* 0x0000000308037211 */ /* 0x000fe200000f0c00 */
[----:B------:R0:W-:Y:S01]  /*7960*/  SYNCS.ARRIVE.TRANS64.A1T0 RZ, [R4+UR9], RZ ;  /* 0x000000ff04ff79a7 */ /* 0x0001e20008100009 */
[----:B------:R-:W-:Y:S01]  /*7970*/  ISETP.GE.U32.AND P0, PT, R2, UR14, PT ;  /* 0x0000000e02007c0c */ /* 0x000fe2000bf06070 */
[----:B------:R-:W-:-:S03]  /*7980*/  IMAD.MOV.U32 R5, RZ, RZ, -0x1 ;  /* 0xffffffffff057424 */ /* 0x000fc600078e00ff */
[----:B------:R-:W-:Y:S01]  /*7990*/  ISETP.GE.U32.AND.EX P0, PT, R3, UR15, PT, P0 ;  /* 0x0000000f03007c0c */ /* 0x000fe2000bf06100 */
[----:B0-----:R-:W-:-:S12]  /*79a0*/  IMAD.MOV.U32 R4, RZ, RZ, -0x1 ;  /* 0xffffffffff047424 */ /* 0x001fd800078e00ff */
[----:B------:R-:W-:Y:S05]  /*79b0*/  @P0 BRA `(.L_x_151) ;  /* 0x0000000400600947 */ /* 0x000fea0003800000 */
[----:B------:R-:W0:Y:S01]  /*79c0*/  S2R R26, SR_CTAID.X ;  /* 0x00000000001a7919 */ /* 0x000e220000002500 */
[----:B------:R-:W1:Y:S01]  /*79d0*/  LDC.64 R20, c[0x0][0x628] ;  /* 0x00018a00ff147b82 */ /* 0x000e620000000a00 */
[----:B------:R-:W-:Y:S01]  /*79e0*/  ULDC UR5, c[0x0][0x150] ;  /* 0x0000540000057ab9 */ /* 0x000fe20000000800 */
[----:B------:R-:W-:Y:S01]  /*79f0*/  IMAD.MOV.U32 R16, RZ, RZ, R2 ;  /* 0x000000ffff107224 */ /* 0x000fe200078e0002 */
[----:B------:R-:W0:Y:S01]  /*7a00*/  S2R R28, SR_CTAID.Y ;  /* 0x00000000001c7919 */ /* 0x000e220000002600 */
[----:B------:R-:W-:-:S04]  /*7a10*/  IMAD.MOV.U32 R17, RZ, RZ, R3 ;  /* 0x000000ffff117224 */ /* 0x000fc800078e0003 */
[----:B------:R-:W0:Y:S08]  /*7a20*/  LDC R29, c[0x0][0x144] ;  /* 0x00005100ff1d7b82 */ /* 0x000e300000000800 */
[----:B------:R-:W0:Y:S08]  /*7a30*/  LDC R6, c[0x0][0x630] ;  /* 0x00018c00ff067b82 */ /* 0x000e300000000800 */
[----:B--234-:R-:W2:Y:S01]  /*7a40*/  LDC.64 R24, c[0x0][0x620] ;  /* 0x00018800ff187b82 */ /* 0x01cea20000000a00 */
[----:B-1----:R-:W-:-:S04]  /*7a50*/  ISETP.NE.U32.AND P0, PT, R20, RZ, PT ;  /* 0x000000ff1400720c */ /* 0x002fc80003f05070 */
[----:B------:R-:W-:Y:S02]  /*7a60*/  ISETP.NE.AND.EX P0, PT, R21, RZ, PT, P0 ;  /* 0x000000ff1500720c */ /* 0x000fe40003f05300 */
[----:B0-----:R-:W-:-:S05]  /*7a70*/  I2FP.F32.U32 R4, R26 ;  /* 0x0000001a00047245 */ /* 0x001fca0000201000 */
[----:B------:R-:W-:-:S04]  /*7a80*/  FMUL R4, R4, UR5 ;  /* 0x0000000504047c20 */ /* 0x000fc80008400000 */
[----:B------:R0:W1:Y:S02]  /*7a90*/  F2I.U32.TRUNC.NTZ R27, R4 ;  /* 0x00000004001b7305 */ /* 0x000064000020f000 */
[----:B------:R-:W-:Y:S05]  /*7aa0*/  @!P0 BRA `(.L_x_152) ;  /* 0x0000000000288947 */ /* 0x000fea0003800000 */
[----:B------:R-:W3:Y:S02]  /*7ab0*/  LDC R5, c[0x0][0x634] ;  /* 0x00018d00ff057b82 */ /* 0x000ee40000000800 */
[----:B---3--:R-:W-:-:S05]  /*7ac0*/  IADD3 R17, P0, R2, R5, RZ ;  /* 0x0000000502117210 */ /* 0x008fca0007f1e0ff */
[----:B------:R-:W-:-:S04]  /*7ad0*/  IMAD.X R23, RZ, RZ, R3, P0 ;  /* 0x000000ffff177224 */ /* 0x000fc800000e0603 */
[----:B0-----:R-:W-:-:S04]  /*7ae0*/  IMAD.WIDE.U32 R4, R23, R20, RZ ;  /* 0x0000001417047225 */ /* 0x001fc800078e00ff */
[----:B------:R-:W-:-:S04]  /*7af0*/  IMAD.WIDE.U32 R14, P0, R17, R21, R4 ;  /* 0x00000015110e7225 */ /* 0x000fc80007800004 */
[----:B------:R-:W-:-:S04]  /*7b00*/  IMAD.WIDE.U32 R4, R17, R20, RZ ;  /* 0x0000001411047225 */ /* 0x000fc800078e00ff */
[----:B------:R-:W-:Y:S01]  /*7b10*/  IMAD.X R17, RZ, RZ, RZ, P0 ;  /* 0x000000ffff117224 */ /* 0x000fe200000e06ff */
[----:B------:R-:W-:Y:S01]  /*7b20*/  IADD3 RZ, P0, R5, R14, RZ ;  /* 0x0000000e05ff7210 */ /* 0x000fe20007f1e0ff */
[----:B------:R-:W-:-:S04]  /*7b30*/  IMAD.MOV.U32 R16, RZ, RZ, R15 ;  /* 0x000000ffff107224 */ /* 0x000fc800078e000f */
[----:B------:R-:W-:-:S08]  /*7b40*/  IMAD.WIDE.U32.X R16, R23, R21, R16, P0 ;  /* 0x0000001517107225 */ /* 0x000fd000000e0410 */
.L_x_152:
[-CC-:B------:R-:W-:Y:S01]  /*7b50*/  SHF.R.U64 R22, R16, R6.reuse, R17.reuse ;  /* 0x0000000610167219 */ /* 0x180fe20000001211 */
[----:B------:R-:W3:Y:S01]  /*7b60*/  LDC.64 R32, c[0x0][0x640] ;  /* 0x00019000ff207b82 */ /* 0x000ee20000000a00 */
[----:B0-----:R-:W-:Y:S01]  /*7b70*/  SHF.R.U32.HI R4, RZ, R6, R17 ;  /* 0x00000006ff047219 */ /* 0x001fe20000011611 */
[----:B-1----:R-:W-:Y:S01]  /*7b80*/  IMAD.MOV R27, RZ, RZ, -R27 ;  /* 0x000000ffff1b7224 */ /* 0x002fe200078e0a1b */
[----:B------:R-:W-:Y:S01]  /*7b90*/  IADD3 R15, P0, RZ, -R22, RZ ;  /* 0x80000016ff0f7210 */ /* 0x000fe20007f1e0ff */
[----:B------:R-:W-:Y:S01]  /*7ba0*/  ULDC UR5, c[0x0][0x154] ;  /* 0x0000550000057ab9 */ /* 0x000fe20000000800 */
[----:B------:R-:W-:Y:S02]  /*7bb0*/  IMAD.MOV.U32 R17, RZ, RZ, 0x1 ;  /* 0x00000001ff117424 */ /* 0x000fe400078e00ff */
[----:B------:R-:W-:Y:S01]  /*7bc0*/  IMAD R27, R29, R27, R26 ;  /* 0x0000001b1d1b7224 */ /* 0x000fe200078e021a */
[----:B------:R-:W0:Y:S01]  /*7bd0*/  LDC R14, c[0x0][0x618] ;  /* 0x00018600ff0e7b82 */ /* 0x000e220000000800 */
[----:B------:R-:W-:-:S04]  /*7be0*/  IMAD.X R5, RZ, RZ, ~R4, P0 ;  /* 0x000000ffff057224 */ /* 0x000fc800000e0e04 */
[-C--:B--2---:R-:W-:Y:S02]  /*7bf0*/  IMAD R6, R5, R24.reuse, RZ ;  /* 0x0000001805067224 */ /* 0x084fe400078e02ff */
[C---:B------:R-:W-:Y:S01]  /*7c00*/  IMAD.WIDE.U32 R4, R15.reuse, R24, R2 ;  /* 0x000000180f047225 */ /* 0x040fe200078e0002 */
[----:B------:R-:W1:Y:S03]  /*7c10*/  LDC R16, c[0x0][0x608] ;  /* 0x00018200ff107b82 */ /* 0x000e660000000800 */
[----:B------:R-:W-:Y:S01]  /*7c20*/  IMAD R15, R15, R25, R6 ;  /* 0x000000190f0f7224 */ /* 0x000fe200078e0206 */
[----:B------:R-:W-:-:S03]  /*7c30*/  I2FP.F32.U32 R6, R28 ;  /* 0x0000001c00067245 */ /* 0x000fc60000201000 */
[----:B------:R-:W-:Y:S01]  /*7c40*/  IMAD.IADD R5, R5, 0x1, R15 ;  /* 0x0000000105057824 */ /* 0x000fe200078e020f */
[----:B------:R-:W2:Y:S01]  /*7c50*/  LDC R30, c[0x0][0x658] ;  /* 0x00019600ff1e7b82 */ /* 0x000ea20000000800 */
[----:B---3--:R-:W-:Y:S01]  /*7c60*/  ISETP.NE.U32.AND P0, PT, R32, RZ, PT ;  /* 0x000000ff2000720c */ /* 0x008fe20003f05070 */
[----:B------:R-:W-:-:S03]  /*7c70*/  IMAD.MOV.U32 R15, RZ, RZ, -0x1 ;  /* 0xffffffffff0f7424 */ /* 0x000fc600078e00ff */
[----:B------:R-:W-:-:S03]  /*7c80*/  ISETP.NE.AND.EX P0, PT, R33, RZ, PT, P0 ;  /* 0x000000ff2100720c */ /* 0x000fc60003f05300 */
[----:B------:R-:W3:Y:S01]  /*7c90*/  LDC R25, c[0x0][0x148] ;  /* 0x00005200ff197b82 */ /* 0x000ee20000000800 */
[-CC-:B0-----:R-:W-:Y:S02]  /*7ca0*/  SHF.R.U64 R20, R4, R14.reuse, R5.reuse ;  /* 0x0000000e04147219 */ /* 0x181fe40000001205 */
[----:B------:R-:W-:Y:S01]  /*7cb0*/  SHF.R.U32.HI R5, RZ, R14, R5 ;  /* 0x0000000eff057219 */ /* 0x000fe20000011605 */
[----:B------:R-:W-:-:S04]  /*7cc0*/  FMUL R14, R6, UR5 ;  /* 0x00000005060e7c20 */ /* 0x000fc80008400000 */
[----:B------:R-:W0:Y:S01]  /*7cd0*/  LDC R26, c[0x0][0x600] ;  /* 0x00018000ff1a7b82 */ /* 0x000e220000000800 */
[----:B------:R4:W0:Y:S01]  /*7ce0*/  F2I.U32.TRUNC.NTZ R23, R14 ;  /* 0x0000000e00177305 */ /* 0x000822000020f000 */
[-CC-:B-1----:R-:W-:Y:S02]  /*7cf0*/  SHF.R.U64 R6, R20, R16.reuse, R5.reuse ;  /* 0x0000001014067219 */ /* 0x182fe40000001205 */
[----:B------:R-:W-:-:S04]  /*7d00*/  SHF.R.U32.HI R5, RZ, R16, R5 ;  /* 0x00000010ff057219 */ /* 0x000fc80000011605 */
[----:B------:R-:W1:Y:S01]  /*7d10*/  LDC R31, c[0x0][0x648] ;  /* 0x00019200ff1f7b82 */ /* 0x000e620000000800 */
[-CC-:B--2---:R-:W-:Y:S02]  /*7d20*/  SHF.R.U64 R24, R6, R30.reuse, R5.reuse ;  /* 0x0000001e06187219 */ /* 0x184fe40000001205 */
[-C--:B------:R-:W-:Y:S02]  /*7d30*/  SHF.L.U32 R15, R15, R30.reuse, RZ ;  /* 0x0000001e0f0f7219 */ /* 0x080fe400000006ff */
[-C--:B------:R-:W-:Y:S01]  /*7d40*/  SHF.R.U32.HI R5, RZ, R30.reuse, R5 ;  /* 0x0000001eff057219 */ /* 0x080fe20000011605 */
[----:B------:R-:W-:Y:S01]  /*7d50*/  IMAD.MOV.U32 R4, RZ, RZ, R24 ;  /* 0x000000ffff047224 */ /* 0x000fe200078e0018 */
[----:B------:R-:W-:Y:S01]  /*7d60*/  SHF.L.U32 R30, R17, R30, RZ ;  /* 0x0000001e111e7219 */ /* 0x000fe200000006ff */
[----:B------:R-:W2:Y:S01]  /*7d70*/  LDC R34, c[0x0][0x638] ;  /* 0x00018e00ff227b82 */ /* 0x000ea20000000800 */
[----:B------:R-:W-:-:S07]  /*7d80*/  LOP3.LUT R29, RZ, R15, RZ, 0x33, !PT ;  /* 0x0000000fff1d7212 */ /* 0x000fce00078e33ff */
[----:B------:R-:W0:Y:S01]  /*7d90*/  LDC R35, c[0x0][0x610] ;  /* 0x00018400ff237b82 */ /* 0x000e220000000800 */
        /* <DEDUP_REMOVED lines=11> */
.L_x_153:
[----:B-1----:R-:W-:Y:S01]  /*7e50*/  SHF.R.U64 R4, R4, R31, R5 ;  /* 0x0000001f04047219 */ /* 0x002fe20000001205 */
[----:B0-----:R-:W-:Y:S01]  /*7e60*/  VIADD R17, R26, 0xffffffff ;  /* 0xffffffff1a117836 */ /* 0x001fe20000000000 */
[----:B------:R-:W-:Y:S01]  /*7e70*/  LOP3.LUT R15, R6, R29, RZ, 0xc0, !PT ;  /* 0x0000001d060f7212 */ /* 0x000fe200078ec0ff */
[----:B------:R-:W-:Y:S02]  /*7e80*/  IMAD.MOV R23, RZ, RZ, -R23 ;  /* 0x000000ffff177224 */ /* 0x000fe400078e0a17 */
[----:B------:R-:W-:Y:S02]  /*7e90*/  IMAD.MOV R5, RZ, RZ, -R4 ;  /* 0x000000ffff057224 */ /* 0x000fe400078e0a04 */
[----:B------:R-:W-:Y:S01]  /*7ea0*/  IMAD R6, R30, R4, R15 ;  /* 0x000000041e067224 */ /* 0x000fe200078e020f */
[----:B------:R-:W-:Y:S01]  /*7eb0*/  LOP3.LUT R15, R20, R17, RZ, 0xc0, !PT ;  /* 0x00000011140f7212 */ /* 0x000fe200078ec0ff */
[----:B---3--:R-:W-:Y:S02]  /*7ec0*/  @P3 IMAD R27, R25, R23, R28 ;  /* 0x00000017191b3224 */ /* 0x008fe400078e021c */
[----:B--2---:R-:W-:-:S02]  /*7ed0*/  IMAD R4, R5, R34, R24 ;  /* 0x0000002205047224 */ /* 0x004fc400078e0218 */
[----:B------:R-:W-:Y:S02]  /*7ee0*/  IMAD R6, R6, R35, R27 ;  /* 0x0000002306067224 */ /* 0x000fe400078e021b */
[----:B------:R-:W-:Y:S02]  /*7ef0*/  IMAD R15, R4, R26, R15 ;  /* 0x0000001a040f7224 */ /* 0x000fe400078e020f */
[----:B------:R-:W-:Y:S02]  /*7f00*/  IMAD.MOV.U32 R14, RZ, RZ, 0x1 ;  /* 0x00000001ff0e7424 */ /* 0x000fe400078e00ff */
[----:B------:R-:W-:Y:S01]  /*7f10*/  IMAD.MOV.U32 R4, RZ, RZ, R22 ;  /* 0x000000ffff047224 */ /* 0x000fe200078e0016 */
[----:B------:R-:W-:Y:S02]  /*7f20*/  SEL R5, R15, R6, !P3 ;  /* 0x000000060f057207 */ /* 0x000fe40005800000 */
[----:B------:R-:W-:-:S07]  /*7f30*/  SEL R6, R6, R15, !P3 ;  /* 0x0000000f06067207 */ /* 0x000fce0005800000 */
.L_x_151:
[----:B------:R-:W-:Y:S02]  /*7f40*/  LOP3.LUT P0, RZ, R14, 0xff, RZ, 0xc0, !PT ;  /* 0x000000ff0eff7812 */ /* 0x000fe4000780c0ff */
[----:B------:R-:W-:-:S11]  /*7f50*/  LOP3.LUT R133, R133, 0x1, RZ, 0x3c, !PT ;  /* 0x0000000185857812 */ /* 0x000fd600078e3cff */
[----:B------:R-:W-:Y:S05]  /*7f60*/  @P0 BRA `(.L_x_154) ;  /* 0xffffff9400a80947 */ /* 0x000fea000383ffff */
[----:B------:R-:W-:Y:S05]  /*7f70*/  EXIT ;  /* 0x000000000000794d */ /* 0x000fea0003800000 */
.L_x_14:
[----:B------:R-:W-:-:S08]  /*7f80*/  ISETP.NE.AND P0, PT, R20, RZ, PT ;  /* 0x000000ff1400720c */ /* 0x000fd00003f05270 */
[----:B-----5:R-:W0:-:S00]  /*7f90*/  USETMAXREG.DEALLOC.CTAPOOL 0x28 ;  /* 0x00000028000079c8 */ /* 0x020e0000080e0500 */
[----:B------:R-:W-:Y:S05]  /*7fa0*/  @P0 EXIT ;  /* 0x000000000000094d */ /* 0x000fea0003800000 */
[----:B0-----:R-:W-:Y:S01]  /*7fb0*/  LOP3.LUT P0, RZ, R16, 0xff, RZ, 0xc0, !PT ;  /* 0x000000ff10ff7812 */ /* 0x001fe2000780c0ff */
[----:B------:R-:W-:Y:S02]  /*7fc0*/  IMAD.MOV.U32 R12, RZ, RZ, 0x1 ;  /* 0x00000001ff0c7424 */ /* 0x000fe400078e00ff */
[----:B------:R-:W-:-:S10]  /*7fd0*/  IMAD.MOV.U32 R15, RZ, RZ, RZ ;  /* 0x000000ffff0f7224 */ /* 0x000fd400078e00ff */
[----:B------:R-:W-:Y:S05]  /*7fe0*/  @!P0 BRA `(.L_x_155) ;  /* 0x0000000c00048947 */ /* 0x000fea0003800000 */
[----:B------:R-:W-:Y:S01]  /*7ff0*/  LOP3.LUT P0, RZ, R11, 0x1f, RZ, 0xc0, !PT ;  /* 0x0000001f0bff7812 */ /* 0x000fe2000780c0ff */
[----:B------:R-:W-:Y:S01]  /*8000*/  ULDC UR5, c[0x0][0x658] ;  /* 0x0001960000057ab9 */ /* 0x000fe20000000800 */
[----:B------:R-:W-:Y:S01]  /*8010*/  UMOV UR7, 0xffffffff ;  /* 0xffffffff00077882 */ /* 0x000fe20000000000 */
[----:B------:R-:W-:Y:S01]  /*8020*/  BSSY B0, `(.L_x_155) ;  /* 0x00000bd000007945 */ /* 0x000fe20003800000 */
[----:B------:R-:W-:Y:S01]  /*8030*/  USHF.L.U32 UR7, UR7, UR5, URZ ;  /* 0x0000000507077299 */ /* 0x000fe2000800063f */
[C---:B------:R-:W-:Y:S01]  /*8040*/  ISETP.NE.AND P2, PT, R10.reuse, RZ, PT ;  /* 0x000000ff0a00720c */ /* 0x040fe20003f45270 */
[----:B------:R-:W-:Y:S01]  /*8050*/  IMAD.MOV.U32 R14, RZ, RZ, 0x1 ;  /* 0x00000001ff0e7424 */ /* 0x000fe200078e00ff */
[----:B------:R-:W-:Y:S01]  /*8060*/  ISETP.NE.OR P0, PT, R10, RZ, !P0 ;  /* 0x000000ff0a00720c */ /* 0x000fe20004705670 */
[----:B------:R-:W-:Y:S01]  /*8070*/  IMAD.MOV.U32 R12, RZ, RZ, 0x1 ;  /* 0x00000001ff0c7424 */ /* 0x000fe200078e00ff */
[----:B------:R-:W-:Y:S01]  /*8080*/  LOP3.LUT R13, R7, 0x2, RZ, 0xfc, !PT ;  /* 0x00000002070d7812 */ /* 0x000fe200078efcff */
[----:B------:R-:W-:Y:S01]  /*8090*/  IMAD.MOV.U32 R15, RZ, RZ, RZ ;  /* 0x000000ffff0f7224 */ /* 0x000fe200078e00ff */
[----:B------:R-:W-:Y:S01]  /*80a0*/  ULDC UR4, c[0x0][0x600] ;  /* 0x0001800000047ab9 */ /* 0x000fe20000000800 */
[----:B------:R-:W-:Y:S01]  /*80b0*/  UMOV UR8, 0x1 ;  /* 0x0000000100087882 */ /* 0x000fe20000000000 */
[----:B------:R-:W-:-:S02]  /*80c0*/  UIADD3 UR19, UR6, 0x1, URZ ;  /* 0x0000000106137890 */ /* 0x000fc4000fffe03f */
[----:B------:R-:W-:Y:S02]  /*80d0*/  UIADD3 UR13, UR4, -0x1, URZ ;  /* 0xffffffff040d7890 */ /* 0x000fe4000fffe03f */
[----:B------:R-:W-:Y:S02]  /*80e0*/  USHF.L.U32 UR17, UR8, UR5, URZ ;  /* 0x0000000508117299 */ /* 0x000fe4000800063f */
[----:B------:R-:W-:Y:S01]  /*80f0*/  ULOP3.LUT UR16, URZ, UR7, URZ, 0x33, !UPT ;  /* 0x000000073f107292 */ /* 0x000fe2000f8e333f */
[----:B------:R-:W-:-:S11]  /*8100*/  ULDC.64 UR20, c[0x0][0x198] ;  /* 0x0000660000147ab9 */ /* 0x000fd60000000a00 */
.L_x_167:
[----:B------:R-:W-:-:S03]  /*8110*/  UMOV UR4, 0xffffffff ;  /* 0xffffffff00047882 */ /* 0x000fc60000000000 */
[----:B------:R-:W-:Y:S05]  /*8120*/  BRA.DIV UR4, `(.L_x_156) ;  /* 0x0000001a04147947 */ /* 0x000fea000b800000 */
[----:B------:R-:W-:-:S13]  /*8130*/  ELECT P1, URZ, PT ;  /* 0x00000000003f782f */ /* 0x000fda0003820000 */
.L_x_196:
[----:B------:R-:W0:Y:S01]  /*8140*/  LDC R10, c[0x0][0x28c] ;  /* 0x0000a300ff0a7b82 */ /* 0x000e220000000800 */
[----:B------:R-:W-:Y:S01]  /*8150*/  BSSY B1, `(.L_x_157) ;  /* 0x0000036000017945 */ /* 0x000fe20003800000 */
[----:B0-----:R-:W-:-:S13]  /*8160*/  ISETP.LT.OR P1, PT, R10, 0x1, !P1 ;  /* 0x000000010a00780c */ /* 0x001fda0004f21670 */
[----:B------:R-:W-:Y:S05]  /*8170*/  @P1 BRA `(.L_x_158) ;  /* 0x0000000000cc1947 */ /* 0x000fea0003800000 */
[----:B------:R-:W-:Y:S02]  /*8180*/  IMAD R16, R5, 0x70, RZ ;  /* 0x0000007005107824 */ /* 0x000fe400078e02ff */
[----:B------:R-:W-:Y:S02]  /*8190*/  IMAD.SHL.U32 R17, R6, 0x40, RZ ;  /* 0x0000004006117824 */ /* 0x000fe400078e00ff */
[----:B------:R-:W-:Y:S02]  /*81a0*/  IMAD.MOV.U32 R18, RZ, RZ, RZ ;  /* 0x000000ffff127224 */ /* 0x000fe400078e00ff */
[----:B------:R-:W-:Y:S02]  /*81b0*/  IMAD.U32 R20, RZ, RZ, UR19 ;  /* 0x00000013ff147e24 */ /* 0x000fe4000f8e00ff */
[----:B------:R-:W-:Y:S02]  /*81c0*/  IMAD.MOV.U32 R5, RZ, RZ, R12 ;  /* 0x000000ffff057224 */ /* 0x000fe400078e000c */
[----:B------:R-:W-:-:S07]  /*81d0*/  IMAD.MOV.U32 R6, RZ, RZ, R15 ;  /* 0x000000ffff067224 */ /* 0x000fce00078e000f */
.L_x_162:
[----:B------:R-:W0:Y:S01]  /*81e0*/  S2R R11, SR_CgaCtaId ;  /* 0x00000000000b7919 */ /* 0x000e220000008800 */
[----:B------:R-:W-:-:S04]  /*81f0*/  MOV R10, 0x400 ;  /* 0x00000400000a7802 */ /* 0x000fc80000000f00 */
[----:B0-----:R-:W-:Y:S02]  /*8200*/  LEA R21, R11, R10, 0x18 ;  /* 0x0000000a0b157211 */ /* 0x001fe400078ec0ff */
[----:B------:R-:W-:Y:S01]  /*8210*/  SHF.L.U32 R10, R5, 0x1f, RZ ;  /* 0x0000001f050a7819 */ /* 0x000fe200000006ff */
[----:B------:R-:W0:Y:S02]  /*8220*/  @!P2 LDC R11, c[0x0][0x500] ;  /* 0x00014000ff0bab82 */ /* 0x000e240000000800 */
[----:B------:R-:W-:-:S04]  /*8230*/  IMAD R19, R6, 0x8, R21 ;  /* 0x0000000806137824 */ /* 0x000fc800078e0215 */
[----:B------:R-:W1:Y:S02]  /*8240*/  SYNCS.PHASECHK.TRANS64.TRYWAIT P1, [R19+URZ+0xa0], R10 ;  /* 0x0000a00a130075a7 */ /* 0x000e64000802017f */
[----:B-1----:R-:W-:Y:S05]  /*8250*/  @!P1 BRA `(.L_x_159) ;  /* 0x0000001400e89947 */ /* 0x002fea0003800000 */
.L_x_197:
[----:B-1----:R-:W-:Y:S01]  /*8260*/  PRMT R10, R13, 0x9910, RZ ;  /* 0x000099100d0a7816 */ /* 0x002fe200000000ff */
[----:B0-----:R0:W-:Y:S03]  /*8270*/  @!P2 SYNCS.ARRIVE.TRANS64 RZ, [R19+URZ], R11 ;  /* 0x0000000b13ffa9a7 */ /* 0x0011e6000800003f */
[----:B------:R-:W-:-:S13]  /*8280*/  ISETP.NE.AND P1, PT, R10, 0x2, PT ;  /* 0x000000020a00780c */ /* 0x000fda0003f25270 */
[----:B0-----:R-:W-:Y:S05]  /*8290*/  @P1 BRA `(.L_x_160) ;  /* 0x0000000000041947 */ /* 0x001fea0003800000 */
[----:B------:R-:W-:Y:S01]  /*82a0*/  BPT.TRAP 0x1 ;  /* 0x000000040000795c */ /* 0x000fe20000300000 */
.L_x_160:
[----:B------:R-:W-:Y:S05]  /*82b0*/  @P0 BRA `(.L_x_161) ;  /* 0x0000000000040947 */ /* 0x000fea0003800000 */
[----:B------:R-:W-:Y:S01]  /*82c0*/  BPT.TRAP 0x1 ;  /* 0x000000040000795c */ /* 0x000fe20000300000 */
.L_x_161:
[C-C-:B------:R-:W-:Y:S01]  /*82d0*/  IMAD R10, R6.reuse, 0x1000, R21.reuse ;  /* 0x00001000060a7824 */ /* 0x140fe200078e0215 */
[----:B------:R-:W-:Y:S01]  /*82e0*/  R2UR UR9, R19 ;  /* 0x00000000130972ca */ /* 0x000fe200000e0000 */
[----:B------:R-:W-:Y:S01]  /*82f0*/  IMAD R21, R6, 0x1c00, R21 ;  /* 0x00001c0006157824 */ /* 0x000fe200078e0215 */
[----:B------:R-:W-:Y:S01]  /*8300*/  UIADD3 UR4, UP0, UR20, 0xf0, URZ ;  /* 0x000000f014047890 */ /* 0x000fe2000ff1e03f */
[----:B------:R-:W-:Y:S01]  /*8310*/  VIADD R20, R20, 0xffffffff ;  /* 0xffffffff14147836 */ /* 0x000fe20000000000 */
[----:B------:R-:W-:Y:S01]  /*8320*/  R2UR UR5, R10 ;  /* 0x000000000a0572ca */ /* 0x000fe200000e0000 */
[----:B------:R-:W-:Y:S01]  /*8330*/  UIADD3 UR22, UP1, UR20, 0x1f0, URZ ;  /* 0x000001f014167890 */ /* 0x000fe2000ff3e03f */
[----:B------:R-:W-:Y:S01]  /*8340*/  R2UR UR7, R21 ;  /* 0x00000000150772ca */ /* 0x000fe200000e0000 */
[----:B------:R-:W-:Y:S01]  /*8350*/  VIADD R6, R6, 0x1 ;  /* 0x0000000106067836 */ /* 0x000fe20000000000 */
[----:B------:R-:W-:Y:S01]  /*8360*/  R2UR UR11, R17 ;  /* 0x00000000110b72ca */ /* 0x000fe200000e0000 */
[----:B------:R-:W-:Y:S01]  /*8370*/  UIADD3.X UR23, URZ, UR21, URZ, UP1, !UPT ;  /* 0x000000153f177290 */ /* 0x000fe20008ffe43f */
[----:B------:R-:W-:Y:S01]  /*8380*/  R2UR UR10, R18 ;  /* 0x00000000120a72ca */ /* 0x000fe200000e0000 */
[----:B------:R-:W-:Y:S01]  /*8390*/  UMOV UR14, 0x0 ;  /* 0x00000000000e7882 */ /* 0x000fe20000000000 */
[----:B------:R-:W-:Y:S01]  /*83a0*/  R2UR UR12, R4 ;  /* 0x00000000040c72ca */ /* 0x000fe200000e0000 */
[----:B------:R-:W-:Y:S01]  /*83b0*/  UMOV UR15, 0x10000000 ;  /* 0x10000000000f7882 */ /* 0x000fe20000000000 */
[----:B------:R-:W-:Y:S01]  /*83c0*/  R2UR UR18, R16 ;  /* 0x00000000101272ca */ /* 0x000fe200000e0000 */
[----:B------:R-:W-:Y:S01]  /*83d0*/  VIADD R18, R18, 0x40 ;  /* 0x0000004012127836 */ /* 0x000fe20000000000 */
[----:B------:R-:W-:Y:S01]  /*83e0*/  ISETP.GT.AND P4, PT, R20, 0x1, PT ;  /* 0x000000011400780c */ /* 0x000fe20003f84270 */
[----:B------:R-:W-:Y:S01]  /*83f0*/  UIADD3 UR8, UR5, 0x280, URZ ;  /* 0x0000028005087890 */ /* 0x000fe2000fffe03f */
[----:B------:R-:W-:Y:S01]  /*8400*/  ISETP.NE.AND P1, PT, R6, 0x14, PT ;  /* 0x000000140600780c */ /* 0x000fe20003f25270 */
[----:B------:R-:W-:-:S02]  /*8410*/  UIADD3.X UR5, URZ, UR21, URZ, UP0, !UPT ;  /* 0x000000153f057290 */ /* 0x000fc400087fe43f */
[----:B------:R-:W-:Y:S01]  /*8420*/  UIADD3 UR7, UR7, 0x14280, URZ ;  /* 0x0001428007077890 */ /* 0x000fe2000fffe03f */
[----:B------:R-:W-:Y:S02]  /*8430*/  SEL R10, RZ, 0x1, P1 ;  /* 0x00000001ff0a7807 */ /* 0x000fe40000800000 */
[----:B------:R-:W-:Y:S02]  /*8440*/  SEL R6, R6, RZ, P1 ;  /* 0x000000ff06067207 */ /* 0x000fe40000800000 */
[----:B------:R-:W-:Y:S02]  /*8450*/  LOP3.LUT R5, R5, R10, RZ, 0x3c, !PT ;  /* 0x0000000a05057212 */ /* 0x000fe400078e3cff */
[----:B------:R0:W-:Y:S02]  /*8460*/  UTMALDG.3D [UR8], [UR4], desc[UR14] ;  /* 0x00000e08040075b4 */ /* 0x0001e40008011000 */
[----:B0-----:R-:W-:Y:S01]  /*8470*/  UMOV UR8, UR7 ;  /* 0x0000000700087c82 */ /* 0x001fe20008000000 */
[----:B------:R-:W-:-:S02]  /*8480*/  UMOV UR11, UR18 ;  /* 0x00000012000b7c82 */ /* 0x000fc40008000000 */
[----:B------:R0:W-:Y:S02]  /*8490*/  UTMALDG.3D [UR8], [UR22], desc[UR14] ;  /* 0x00000e08160075b4 */ /* 0x0001e40008011000 */
[----:B0-----:R-:W-:Y:S05]  /*84a0*/  @P4 BRA `(.L_x_162) ;  /* 0xfffffffc004c4947 */ /* 0x001fea000383ffff */
.L_x_158:
[----:B------:R-:W-:Y:S05]  /*84b0*/  BSYNC B1 ;  /* 0x0000000000017941 */ /* 0x000fea0003800000 */
.L_x_157:
[----:B------:R-:W-:Y:S01]  /*84c0*/  LOP3.LUT P5, RZ, R14, 0xff, RZ, 0xc0, !PT ;  /* 0x000000ff0eff7812 */ /* 0x000fe200078ac0ff */
[----:B------:R-:W-:Y:S01]  /*84d0*/  VIADD R6, R15, UR6 ;  /* 0x000000060f067c36 */ /* 0x000fe20008000000 */
[----:B------:R-:W-:Y:S01]  /*84e0*/  ULDC.64 UR4, c[0x0][0x650] ;  /* 0x0001940000047ab9 */ /* 0x000fe20000000a00 */
[----:B------:R-:W-:Y:S01]  /*84f0*/  IMAD.U32 R11, RZ, RZ, UR6 ;  /* 0x00000006ff0b7e24 */ /* 0x000fe2000f8e00ff */
[----:B------:R-:W-:Y:S01]  /*8500*/  UISETP.GE.U32.AND UP0, UPT, UR6, 0x14, UPT ;  /* 0x000000140600788c */ /* 0x000fe2000bf06070 */
[----:B------:R-:W-:Y:S01]  /*8510*/  BSSY B1, `(.L_x_163) ;  /* 0x000006b000017945 */ /* 0x000fe20003800000 */
[----:B------:R-:W-:Y:S02]  /*8520*/  ISETP.GT.U32.AND P1, PT, R6, 0x13, PT ;  /* 0x000000130600780c */ /* 0x000fe40003f24070 */
[----:B------:R-:W-:Y:S02]  /*8530*/  PRMT R14, RZ, 0x7610, R14 ;  /* 0x00007610ff0e7816 */ /* 0x000fe4000000000e */
[----:B------:R-:W-:-:S02]  /*8540*/  ISETP.LT.U32.AND P1, PT, R11, 0x14, P1 ;  /* 0x000000140b00780c */ /* 0x000fc40000f21070 */
[----:B------:R-:W-:Y:S01]  /*8550*/  PLOP3.LUT P4, PT, PT, PT, UP0, 0x80, 0x0 ;  /* 0x000000000000781c */ /* 0x000fe20003f8f008 */
[----:B------:R-:W0:Y:S01]  /*8560*/  @P5 S2R R5, SR_CgaCtaId ;  /* 0x0000000000055919 */ /* 0x000e220000008800 */
[----:B------:R-:W-:-:S04]  /*8570*/  @P5 MOV R4, 0x400 ;  /* 0x0000040000045802 */ /* 0x000fc80000000f00 */
[----:B0-----:R-:W-:Y:S01]  /*8580*/  @P5 LEA R10, R5, R4, 0x18 ;  /* 0x00000004050a5211 */ /* 0x001fe200078ec0ff */
[----:B------:R-:W-:-:S03]  /*8590*/  IMAD.WIDE.U32 R4, R6, -0x33333333, RZ ;  /* 0xcccccccd06047825 */ /* 0x000fc600078e00ff */
[----:B------:R0:W-:Y:S01]  /*85a0*/  @P5 SYNCS.ARRIVE.TRANS64.A1T0 RZ, [R10+URZ+0x178], RZ ;  /* 0x000178ff0aff59a7 */ /* 0x0001e2000810003f */
[----:B------:R-:W-:Y:S01]  /*85b0*/  IADD3 R2, P5, R2, R8, RZ ;  /* 0x0000000802027210 */ /* 0x000fe20007fbe0ff */
[----:B------:R-:W-:Y:S01]  /*85c0*/  IMAD.MOV.U32 R4, RZ, RZ, -0x1 ;  /* 0xffffffffff047424 */ /* 0x000fe200078e00ff */
[----:B------:R-:W-:Y:S02]  /*85d0*/  SHF.R.U32.HI R11, RZ, 0x4, R5 ;  /* 0x00000004ff0b7819 */ /* 0x000fe40000011605 */
[----:B------:R-:W-:Y:S01]  /*85e0*/  SEL R5, RZ, 0x1, !P1 ;  /* 0x00000001ff057807 */ /* 0x000fe20004800000 */
[----:B------:R-:W-:Y:S01]  /*85f0*/  IMAD.X R3, R3, 0x1, R0, P5 ;  /* 0x0000000103037824 */ /* 0x000fe200028e0600 */
[----:B------:R-:W-:Y:S01]  /*8600*/  ISETP.GE.U32.AND P1, PT, R2, UR4, PT ;  /* 0x0000000402007c0c */ /* 0x000fe2000bf26070 */
[----:B------:R-:W-:Y:S01]  /*8610*/  IMAD R15, R11, -0x14, R6 ;  /* 0xffffffec0b0f7824 */ /* 0x000fe200078e0206 */
[----:B------:R-:W-:Y:S01]  /*8620*/  LOP3.LUT R12, R12, R5, RZ, 0x3c, !PT ;  /* 0x000000050c0c7212 */ /* 0x000fe200078e3cff */
[----:B------:R-:W-:Y:S01]  /*8630*/  IMAD.MOV.U32 R6, RZ, RZ, -0x1 ;  /* 0xffffffffff067424 */ /* 0x000fe200078e00ff */
[----:B------:R-:W-:Y:S01]  /*8640*/  ISETP.GE.U32.AND.EX P1, PT, R3, UR5, PT, P1 ;  /* 0x0000000503007c0c */ /* 0x000fe2000bf26110 */
[----:B------:R-:W-:Y:S01]  /*8650*/  IMAD.MOV.U32 R5, RZ, RZ, -0x1 ;  /* 0xffffffffff057424 */ /* 0x000fe200078e00ff */
[----:B------:R-:W-:-:S02]  /*8660*/  @P4 LOP3.LUT R12, R12, 0x1, R11, 0x78, !PT ;  /* 0x000000010c0c4812 */ /* 0x000fc400078e780b */
[----:B0-----:R-:W-:-:S09]  /*8670*/  PRMT R10, RZ, 0x7610, R10 ;  /* 0x00007610ff0a7816 */ /* 0x001fd2000000000a */
[----:B------:R-:W-:Y:S05]  /*8680*/  @P1 BRA `(.L_x_164) ;  /* 0x00000004004c1947 */ /* 0x000fea0003800000 */
[----:B------:R-:W0:Y:S01]  /*8690*/  S2R R17, SR_CTAID.X ;  /* 0x0000000000117919 */ /* 0x000e220000002500 */
[----:B------:R-:W-:Y:S01]  /*86a0*/  ULDC.64 UR4, c[0x0][0x628] ;  /* 0x00018a0000047ab9 */ /* 0x000fe20000000a00 */
[----:B------:R-:W1:Y:S01]  /*86b0*/  LDC R18, c[0x0][0x144] ;  /* 0x00005100ff127b82 */ /* 0x000e620000000800 */
[----:B------:R-:W-:Y:S01]  /*86c0*/  ISETP.NE.U32.AND P1, PT, RZ, UR4, PT ;  /* 0x00000004ff007c0c */ /* 0x000fe2000bf25070 */
[----:B------:R-:W2:Y:S01]  /*86d0*/  S2R R6, SR_CTAID.Y ;  /* 0x0000000000067919 */ /* 0x000ea20000002600 */
[----:B------:R-:W-:Y:S01]  /*86e0*/  ULDC UR7, c[0x0][0x150] ;  /* 0x0000540000077ab9 */ /* 0x000fe20000000800 */
[----:B------:R-:W-:Y:S01]  /*86f0*/  ULDC UR8, c[0x0][0x630] ;  /* 0x00018c0000087ab9 */ /* 0x000fe20000000800 */
[----:B------:R-:W-:Y:S01]  /*8700*/  ISETP.NE.AND.EX P1, PT, RZ, UR5, PT, P1 ;  /* 0x00000005ff007c0c */ /* 0x000fe2000bf25310 */
[----:B------:R-:W-:Y:S01]  /*8710*/  IMAD.MOV.U32 R4, RZ, RZ, R2 ;  /* 0x000000ffff047224 */ /* 0x000fe200078e0002 */
[----:B0-----:R-:W-:-:S05]  /*8720*/  I2FP.F32.U32 R5, R17 ;  /* 0x0000001100057245 */ /* 0x001fca0000201000 */
[----:B------:R-:W-:Y:S01]  /*8730*/  FMUL R20, R5, UR7 ;  /* 0x0000000705147c20 */ /* 0x000fe20008400000 */
[----:B------:R-:W-:-:S05]  /*8740*/  IMAD.MOV.U32 R5, RZ, RZ, R3 ;  /* 0x000000ffff057224 */ /* 0x000fca00078e0003 */
[----:B--2---:R-:W-:Y:S05]  /*8750*/  @!P1 BRA `(.L_x_165) ;  /* 0x0000000000289947 */ /* 0x004fea0003800000 */
[----:B------:R-:W-:Y:S02]  /*8760*/  ULDC UR7, c[0x0][0x634] ;  /* 0x00018d0000077ab9 */ /* 0x000fe40000000800 */
[----:B------:R-:W-:-:S05]  /*8770*/  IADD3 R5, P1, R2, UR7, RZ ;  /* 0x0000000702057c10 */ /* 0x000fca000ff3e0ff */
[----:B------:R-:W-:-:S04]  /*8780*/  IMAD.X R19, RZ, RZ, R3, P1 ;  /* 0x000000ffff137224 */ /* 0x000fc800008e0603 */
[----:B------:R-:W-:-:S04]  /*8790*/  IMAD.WIDE.U32 R10, R19, UR4, RZ ;  /* 0x00000004130a7c25 */ /* 0x000fc8000f8e00ff */
[----:B------:R-:W-:-:S04]  /*87a0*/  IMAD.WIDE.U32 R10, P1, R5, UR5, R10 ;  /* 0x00000005050a7c25 */ /* 0x000fc8000f82000a */
[----:B------:R-:W-:-:S04]  /*87b0*/  IMAD.WIDE.U32 R4, R5, UR4, RZ ;  /* 0x0000000405047c25 */ /* 0x000fc8000f8e00ff */
[----:B------:R-:W-:Y:S01]  /*87c0*/  IMAD.MOV.U32 R4, RZ, RZ, R11 ;  /* 0x000000ffff047224 */ /* 0x000fe200078e000b */
[----:B------:R-:W-:Y:S01]  /*87d0*/  IADD3 RZ, P4, R5, R10, RZ ;  /* 0x0000000a05ff7210 */ /* 0x000fe20007f9e0ff */
[----:B------:R-:W-:-:S04]  /*87e0*/  IMAD.X R5, RZ, RZ, RZ, P1 ;  /* 0x000000ffff057224 */ /* 0x000fc800008e06ff */
[----:B------:R-:W-:-:S08]  /*87f0*/  IMAD.WIDE.U32.X R4, R19, UR5, R4, P4 ;  /* 0x0000000513047c25 */ /* 0x000fd0000a0e0404 */
.L_x_165:
[--C-:B------:R-:W-:Y:S01]  /*8800*/  SHF.R.U64 R16, R4, UR8, R5.reuse ;  /* 0x0000000804107c19 */ /* 0x100fe20008001205 */
[----:B------:R-:W0:Y:S01]  /*8810*/  F2I.U32.TRUNC.NTZ R20, R20 ;  /* 0x0000001400147305 */ /* 0x000e22000020f000 */
[----:B------:R-:W-:Y:S01]  /*8820*/  SHF.R.U32.HI R4, RZ, UR8, R5 ;  /* 0x00000008ff047c19 */ /* 0x000fe20008011605 */
[----:B------:R-:W-:Y:S01]  /*8830*/  ULDC.64 UR4, c[0x0][0x620] ;  /* 0x0001880000047ab9 */ /* 0x000fe20000000a00 */
[----:B------:R-:W-:Y:S01]  /*8840*/  IADD3 R11, P1, RZ, -R16, RZ ;  /* 0x80000010ff0b7210 */ /* 0x000fe20007f3e0ff */
[----:B------:R-:W-:Y:S01]  /*8850*/  ULDC.64 UR8, c[0x0][0x640] ;  /* 0x0001900000087ab9 */ /* 0x000fe20000000a00 */
[----:B------:R-:W2:Y:S03]  /*8860*/  LDC R21, c[0x0][0x148] ;  /* 0x00005200ff157b82 */ /* 0x000ea60000000800 */
[----:B------:R-:W-:Y:S01]  /*8870*/  IMAD.X R4, RZ, RZ, ~R4, P1 ;  /* 0x000000ffff047224 */ /* 0x000fe200008e0e04 */
[----:B------:R-:W-:-:S03]  /*8880*/  ISETP.NE.U32.AND P1, PT, RZ, UR8, PT ;  /* 0x00000008ff007c0c */ /* 0x000fc6000bf25070 */
[----:B------:R-:W-:Y:S01]  /*8890*/  IMAD R10, R4, UR4, RZ ;  /* 0x00000004040a7c24 */ /* 0x000fe2000f8e02ff */
[----:B------:R-:W-:Y:S01]  /*88a0*/  ISETP.NE.AND.EX P1, PT, RZ, UR9, PT, P1 ;  /* 0x00000009ff007c0c */ /* 0x000fe2000bf25310 */
[----:B------:R-:W-:Y:S01]  /*88b0*/  IMAD.WIDE.U32 R4, R11, UR4, R2 ;  /* 0x000000040b047c25 */ /* 0x000fe2000f8e0002 */
[----:B------:R-:W-:-:S03]  /*88c0*/  ULDC UR4, c[0x0][0x618] ;  /* 0x0001860000047ab9 */ /* 0x000fc60000000800 */
[----:B------:R-:W-:Y:S01]  /*88d0*/  IMAD R11, R11, UR5, R10 ;  /* 0x000000050b0b7c24 */ /* 0x000fe2000f8e020a */
[----:B------:R-:W-:Y:S01]  /*88e0*/  ULDC UR5, c[0x0][0x154] ;  /* 0x0000550000057ab9 */ /* 0x000fe20000000800 */
[----:B0-----:R-:W-:Y:S02]  /*88f0*/  IMAD.MOV R10, RZ, RZ, -R20 ;  /* 0x000000ffff0a7224 */ /* 0x001fe400078e0a14 */
[----:B------:R-:W-:Y:S02]  /*8900*/  IMAD.IADD R5, R5, 0x1, R11 ;  /* 0x0000000105057824 */ /* 0x000fe400078e020b */
[----:B-1----:R-:W-:Y:S01]  /*8910*/  IMAD R17, R18, R10, R17 ;  /* 0x0000000a12117224 */ /* 0x002fe200078e0211 */
[----:B------:R-:W-:Y:S02]  /*8920*/  I2FP.F32.U32 R10, R6 ;  /* 0x00000006000a7245 */ /* 0x000fe40000201000 */
[--C-:B------:R-:W-:Y:S02]  /*8930*/  SHF.R.U64 R18, R4, UR4, R5.reuse ;  /* 0x0000000404127c19 */ /* 0x100fe40008001205 */
[----:B------:R-:W-:Y:S01]  /*8940*/  SHF.R.U32.HI R5, RZ, UR4, R5 ;  /* 0x00000004ff057c19 */ /* 0x000fe20008011605 */
[----:B------:R-:W-:Y:S01]  /*8950*/  FMUL R10, R10, UR5 ;  /* 0x000000050a0a7c20 */ /* 0x000fe20008400000 */
[----:B------:R-:W-:-:S02]  /*8960*/  ULDC UR4, c[0x0][0x608] ;  /* 0x0001820000047ab9 */ /* 0x000fc40000000800 */
[--C-:B------:R-:W-:Y:S01]  /*8970*/  SHF.R.U64 R20, R18, UR4, R5.reuse ;  /* 0x0000000412147c19 */ /* 0x100fe20008001205 */
[----:B------:R0:W1:Y:S01]  /*8980*/  F2I.U32.TRUNC.NTZ R22, R10 ;  /* 0x0000000a00167305 */ /* 0x000062000020f000 */
[----:B------:R-:W-:Y:S01]  /*8990*/  SHF.R.U32.HI R5, RZ, UR4, R5 ;  /* 0x00000004ff057c19 */ /* 0x000fe20008011605 */
[----:B------:R-:W-:-:S03]  /*89a0*/  ULDC UR4, c[0x0][0x658] ;  /* 0x0001960000047ab9 */ /* 0x000fc60000000800 */
[--C-:B------:R-:W-:Y:S02]  /*89b0*/  SHF.R.U64 R19, R20, UR4, R5.reuse ;  /* 0x0000000414137c19 */ /* 0x100fe40008001205 */
[----:B------:R-:W-:-:S03]  /*89c0*/  SHF.R.U32.HI R23, RZ, UR4, R5 ;  /* 0x00000004ff177c19 */ /* 0x000fc60008011605 */
[----:B------:R-:W-:Y:S02]  /*89d0*/  IMAD.MOV.U32 R4, RZ, RZ, R19 ;  /* 0x000000ffff047224 */ /* 0x000fe400078e0013 */
[----:B------:R-:W-:Y:S01]  /*89e0*/  IMAD.MOV.U32 R5, RZ, RZ, R23 ;  /* 0x000000ffff057224 */ /* 0x000fe200078e0017 */
[----:B0-----:R-:W-:Y:S06]  /*89f0*/  @!P1 BRA `(.L_x_166) ;  /* 0x0000000000289947 */ /* 0x001fec0003800000 */
        /* <DEDUP_REMOVED lines=10> */
.L_x_166:
[----:B------:R-:W-:Y:S01]  /*8aa0*/  ULDC UR4, c[0x0][0x648] ;  /* 0x0001920000047ab9 */ /* 0x000fe20000000800 */
[----:B-1----:R-:W-:Y:S01]  /*8ab0*/  IMAD.MOV R22, RZ, RZ, -R22 ;  /* 0x000000ffff167224 */ /* 0x002fe200078e0a16 */
[----:B------:R-:W-:Y:S01]  /*8ac0*/  SHF.R.U64 R5, R4, UR4, R5 ;  /* 0x0000000404057c19 */ /* 0x000fe20008001205 */
[----:B------:R-:W-:Y:S01]  /*8ad0*/  ULDC UR4, c[0x0][0x638] ;  /* 0x00018e0000047ab9 */ /* 0x000fe20000000800 */
[----:B------:R-:W-:Y:S01]  /*8ae0*/  LOP3.LUT R4, R20, UR16, RZ, 0xc0, !PT ;  /* 0x0000001014047c12 */ /* 0x000fe2000f8ec0ff */
[----:B--2---:R-:W-:Y:S01]  /*8af0*/  @P3 IMAD R17, R21, R22, R6 ;  /* 0x0000001615113224 */ /* 0x004fe200078e0206 */
[----:B------:R-:W-:Y:S01]  /*8b00*/  LOP3.LUT R18, R18, UR13, RZ, 0xc0, !PT ;  /* 0x0000000d12127c12 */ /* 0x000fe2000f8ec0ff */
[----:B------:R-:W-:Y:S01]  /*8b10*/  IMAD.MOV R6, RZ, RZ, -R5 ;  /* 0x000000ffff067224 */ /* 0x000fe200078e0a05 */
[----:B------:R-:W-:Y:S01]  /*8b20*/  ULDC UR5, c[0x0][0x610] ;  /* 0x0001840000057ab9 */ /* 0x000fe20000000800 */
[----:B------:R-:W-:Y:S02]  /*8b30*/  IMAD R4, R5, UR17, R4 ;  /* 0x0000001105047c24 */ /* 0x000fe4000f8e0204 */
[----:B------:R-:W-:Y:S01]  /*8b40*/  IMAD R19, R6, UR4, R19 ;  /* 0x0000000406137c24 */ /* 0x000fe2000f8e0213 */
[----:B------:R-:W-:Y:S01]  /*8b50*/  ULDC UR4, c[0x0][0x600] ;  /* 0x0001800000047ab9 */ /* 0x000fe20000000800 */
[----:B------:R-:W-:-:S02]  /*8b60*/  IMAD R17, R4, UR5, R17 ;  /* 0x0000000504117c24 */ /* 0x000fc4000f8e0211 */
[----:B------:R-:W-:Y:S02]  /*8b70*/  IMAD R6, R19, UR4, R18 ;  /* 0x0000000413067c24 */ /* 0x000fe4000f8e0212 */
[----:B------:R-:W-:Y:S02]  /*8b80*/  IMAD.MOV.U32 R10, RZ, RZ, 0x1 ;  /* 0x00000001ff0a7424 */ /* 0x000fe400078e00ff */
[----:B------:R-:W-:Y:S01]  /*8b90*/  IMAD.MOV.U32 R4, RZ, RZ, R16 ;  /* 0x000000ffff047224 */ /* 0x000fe200078e0010 */
[----:B------:R-:W-:Y:S02]  /*8ba0*/  SEL R5, R6, R17, !P3 ;  /* 0x0000001106057207 */ /* 0x000fe40005800000 */
[----:B------:R-:W-:-:S07]  /*8bb0*/  SEL R6, R17, R6, !P3 ;  /* 0x0000000611067207 */ /* 0x000fce0005800000 */
.L_x_164:
[----:B------:R-:W-:Y:S05]  /*8bc0*/  BSYNC B1 ;  /* 0x0000000000017941 */ /* 0x000fea0003800000 */
.L_x_163:
[----:B------:R-:W-:-:S13]  /*8bd0*/  LOP3.LUT P1, RZ, R10, 0xff, RZ, 0xc0, !PT ;  /* 0x000000ff0aff7812 */ /* 0x000fda000782c0ff */
[----:B------:R-:W-:Y:S05]  /*8be0*/  @P1 BRA `(.L_x_167) ;  /* 0xfffffff400481947 */ /* 0x000fea000383ffff */
[----:B------:R-:W-:Y:S05]  /*8bf0*/  BSYNC B0 ;  /* 0x0000000000007941 */ /* 0x000fea0003800000 */
.L_x_155:
[----:B------:R-:W-:-:S03]  /*8c00*/  UMOV UR4, 0xffffffff ;  /* 0xffffffff00047882 */ /* 0x000fc60000000000 */
[----:B------:R-:W-:Y:S05]  /*8c10*/  BRA.DIV UR4, `(.L_x_168) ;  /* 0x0000000e048c7947 */ /* 0x000fea000b800000 */
[----:B------:R-:W-:-:S13]  /*8c20*/  ELECT P0, URZ, PT ;  /* 0x00000000003f782f */ /* 0x000fda0003800000 */
.L_x_200:
[----:B------:R-:W-:Y:S04]  /*8c30*/  BSSY B0, `(.L_x_169) ;  /* 0x00000bb000007945 */ /* 0x000fe80003800000 */
[----:B------:R-:W-:Y:S05]  /*8c40*/  @!P0 BRA `(.L_x_170) ;  /* 0x0000000800e48947 */ /* 0x000fea0003800000 */
[----:B------:R-:W-:-:S04]  /*8c50*/  LOP3.LUT R7, R7, 0x2, RZ, 0xfc, !PT ;  /* 0x0000000207077812 */ /* 0x000fc800078efcff */
[----:B------:R-:W-:-:S13]  /*8c60*/  ISETP.NE.AND P0, PT, R7, 0x3, PT ;  /* 0x000000030700780c */ /* 0x000fda0003f05270 */
[----:B------:R-:W-:Y:S05]  /*8c70*/  @!P0 BRA `(.L_x_171) ;  /* 0x0000000000048947 */ /* 0x000fea0003800000 */
[----:B------:R-:W-:Y:S01]  /*8c80*/  BPT.TRAP 0x1 ;  /* 0x000000040000795c */ /* 0x000fe20000300000 */
.L_x_171:
[----:B------:R-:W0:Y:S01]  /*8c90*/  S2R R3, SR_CgaCtaId ;  /* 0x0000000000037919 */ /* 0x000e220000008800 */
[----:B------:R-:W-:Y:S02]  /*8ca0*/  MOV R0, 0x400 ;  /* 0x0000040000007802 */ /* 0x000fe40000000f00 */
[----:B------:R-:W-:Y:S02]  /*8cb0*/  SHF.L.U32 R2, R12, 0x1f, RZ ;  /* 0x0000001f0c027819 */ /* 0x000fe400000006ff */
[----:B0-----:R-:W-:-:S05]  /*8cc0*/  LEA R0, R3, R0, 0x18 ;  /* 0x0000000003007211 */ /* 0x001fca00078ec0ff */
[----:B------:R-:W-:-:S04]  /*8cd0*/  VIADD R0, R0, 0xa0 ;  /* 0x000000a000007836 */ /* 0x000fc80000000000 */
[C---:B------:R-:W-:Y:S02]  /*8ce0*/  IMAD R5, R15.reuse, 0x8, R0 ;  /* 0x000000080f057824 */ /* 0x040fe400078e0200 */
[----:B------:R-:W-:Y:S02]  /*8cf0*/  VIADD R15, R15, 0x1 ;  /* 0x000000010f0f7836 */ /* 0x000fe40000000000 */
[----:B------:R-:W0:Y:S03]  /*8d00*/  SYNCS.PHASECHK.TRANS64.TRYWAIT P0, [R5+URZ], R2 ;  /* 0x00000002050075a7 */ /* 0x000e26000800017f */
[----:B------:R-:W-:-:S04]  /*8d10*/  ISETP.NE.AND P1, PT, R15, 0x14, PT ;  /* 0x000000140f00780c */ /* 0x000fc80003f25270 */
[----:B------:R-:W-:Y:S02]  /*8d20*/  SEL R3, RZ, 0x1, P1 ;  /* 0x00000001ff037807 */ /* 0x000fe40000800000 */
[----:B------:R-:W-:Y:S02]  /*8d30*/  SEL R15, R15, RZ, P1 ;  /* 0x000000ff0f0f7207 */ /* 0x000fe40000800000 */
[----:B------:R-:W-:-:S03]  /*8d40*/  LOP3.LUT R12, R12, R3, RZ, 0x3c, !PT ;  /* 0x000000030c0c7212 */ /* 0x000fc600078e3cff */
[----:B------:R-:W-:Y:S01]  /*8d50*/  IMAD R7, R15, 0x8, R0 ;  /* 0x000000080f077824 */ /* 0x000fe200078e0200 */
[----:B------:R-:W-:Y:S01]  /*8d60*/  SHF.L.U32 R4, R12, 0x1f, RZ ;  /* 0x0000001f0c047819 */ /* 0x000fe200000006ff */
[----:B0-----:R-:W-:Y:S06]  /*8d70*/  @!P0 BRA `(.L_x_172) ;  /* 0x0000000c00588947 */ /* 0x001fec0003800000 */
.L_x_201:
[----:B------:R-:W1:Y:S01]  /*8d80*/  SYNCS.PHASECHK.TRANS64.TRYWAIT P0, [R7+URZ], R4 ;  /* 0x00000004070075a7 */ /* 0x000e62000800017f */
[----:B0-----:R-:W-:-:S05]  /*8d90*/  VIADD R2, R15, 0x1 ;  /* 0x000000010f027836 */ /* 0x001fca0000000000 */
[----:B------:R-:W-:-:S04]  /*8da0*/  ISETP.NE.AND P1, PT, R2, 0x14, PT ;  /* 0x000000140200780c */ /* 0x000fc80003f25270 */
[----:B------:R-:W-:Y:S02]  /*8db0*/  SEL R3, RZ, 0x1, P1 ;  /* 0x00000001ff037807 */ /* 0x000fe40000800000 */
[----:B------:R-:W-:Y:S02]  /*8dc0*/  SEL R9, R2, RZ, P1 ;  /* 0x000000ff02097207 */ /* 0x000fe40000800000 */
[----:B------:R-:W-:-:S03]  /*8dd0*/  LOP3.LUT R12, R12, R3, RZ, 0x3c, !PT ;  /* 0x000000030c0c7212 */ /* 0x000fc600078e3cff */
[----:B------:R-:W-:Y:S01]  /*8de0*/  IMAD R6, R9, 0x8, R0 ;  /* 0x0000000809067824 */ /* 0x000fe200078e0200 */
[----:B------:R-:W-:Y:S01]  /*8df0*/  SHF.L.U32 R5, R12, 0x1f, RZ ;  /* 0x0000001f0c057819 */ /* 0x000fe200000006ff */
[----:B-1----:R-:W-:Y:S06]  /*8e00*/  @!P0 BRA `(.L_x_173) ;  /* 0x0000000c00488947 */ /* 0x002fec0003800000 */
.L_x_202:
[----:B------:R-:W1:Y:S01]  /*8e10*/  SYNCS.PHASECHK.TRANS64.TRYWAIT P0, [R6+URZ], R5 ;  /* 0x00000005060075a7 */ /* 0x000e62000800017f */
[----:B------:R-:W-:-:S05]  /*8e20*/  VIADD R2, R9, 0x1 ;  /* 0x0000000109027836 */ /* 0x000fca0000000000 */
[----:B------:R-:W-:-:S04]  /*8e30*/  ISETP.NE.AND P1, PT, R2, 0x14, PT ;  /* 0x000000140200780c */ /* 0x000fc80003f25270 */
[----:B------:R-:W-:Y:S02]  /*8e40*/  SEL R3, RZ, 0x1, P1 ;  /* 0x00000001ff037807 */ /* 0x000fe40000800000 */
[----:B0-----:R-:W-:Y:S02]  /*8e50*/  SEL R7, R2, RZ, P1 ;  /* 0x000000ff02077207 */ /* 0x001fe40000800000 */
[----:B------:R-:W-:-:S03]  /*8e60*/  LOP3.LUT R12, R12, R3, RZ, 0x3c, !PT ;  /* 0x000000030c0c7212 */ /* 0x000fc600078e3cff */
[----:B------:R-:W-:Y:S01]  /*8e70*/  IMAD R9, R7, 0x8, R0 ;  /* 0x0000000807097824 */ /* 0x000fe200078e0200 */
[----:B------:R-:W-:Y:S01]  /*8e80*/  SHF.L.U32 R4, R12, 0x1f, RZ ;  /* 0x0000001f0c047819 */ /* 0x000fe200000006ff */
[----:B-1----:R-:W-:Y:S06]  /*8e90*/  @!P0 BRA `(.L_x_174) ;  /* 0x0000000c00388947 */ /* 0x002fec0003800000 */
.L_x_203:
[----:B------:R-:W1:Y:S01]  /*8ea0*/  SYNCS.PHASECHK.TRANS64.TRYWAIT P0, [R9+URZ], R4 ;  /* 0x00000004090075a7 */ /* 0x000e62000800017f */
[----:B------:R-:W-:-:S05]  /*8eb0*/  VIADD R2, R7, 0x1 ;  /* 0x0000000107027836 */ /* 0x000fca0000000000 */
[----:B------:R-:W-:-:S04]  /*8ec0*/  ISETP.NE.AND P1, PT, R2, 0x14, PT ;  /* 0x000000140200780c */ /* 0x000fc80003f25270 */
[----:B------:R-:W-:Y:S02]  /*8ed0*/  SEL R3, RZ, 0x1, P1 ;  /* 0x00000001ff037807 */ /* 0x000fe40000800000 */
[----:B------:R-:W-:Y:S02]  /*8ee0*/  SEL R7, R2, RZ, P1 ;  /* 0x000000ff02077207 */ /* 0x000fe40000800000 */
[----:B------:R-:W-:-:S03]  /*8ef0*/  LOP3.LUT R12, R12, R3, RZ, 0x3c, !PT ;  /* 0x000000030c0c7212 */ /* 0x000fc600078e3cff */
[----:B0-----:R-:W-:Y:S01]  /*8f00*/  IMAD R6, R7, 0x8, R0 ;  /* 0x0000000807067824 */ /* 0x001fe200078e0200 */
[----:B------:R-:W-:Y:S01]  /*8f10*/  SHF.L.U32 R5, R12, 0x1f, RZ ;  /* 0x0000001f0c057819 */ /* 0x000fe200000006ff */
[----:B-1----:R-:W-:Y:S06]  /*8f20*/  @!P0 BRA `(.L_x_175) ;  /* 0x0000000c00288947 */ /* 0x002fec0003800000 */
.L_x_204:
        /* <DEDUP_REMOVED lines=9> */
.L_x_205:
        /* <DEDUP_REMOVED lines=9> */
.L_x_206:
        /* <DEDUP_REMOVED lines=9> */
.L_x_207:
        /* <DEDUP_REMOVED lines=9> */
.L_x_208:
        /* <DEDUP_REMOVED lines=9> */
.L_x_209:
        /* <DEDUP_REMOVED lines=9> */
.L_x_210:
        /* <DEDUP_REMOVED lines=9> */
.L_x_211:
        /* <DEDUP_REMOVED lines=9> */
.L_x_212:
        /* <DEDUP_REMOVED lines=9> */
.L_x_213:
        /* <DEDUP_REMOVED lines=9> */
.L_x_214:
        /* <DEDUP_REMOVED lines=9> */
.L_x_215:
        /* <DEDUP_REMOVED lines=9> */
.L_x_216:
        /* <DEDUP_REMOVED lines=9> */
.L_x_217:
        /* <DEDUP_REMOVED lines=9> */
.L_x_218:
[----:B------:R-:W1:Y:S01]  /*9710*/  SYNCS.PHASECHK.TRANS64.TRYWAIT P0, [R6+URZ], R5 ;  /* 0x00000005060075a7 */ /* 0x000e62000800017f */
[----:B------:R-:W-:-:S05]  /*9720*/  VIADD R2, R7, 0x1 ;  /* 0x0000000107027836 */ /* 0x000fca0000000000 */
[----:B------:R-:W-:-:S04]  /*9730*/  ISETP.NE.AND P1, PT, R2, 0x14, PT ;  /* 0x000000140200780c */ /* 0x000fc80003f25270 */
[----:B0-----:R-:W-:Y:S02]  /*9740*/  SEL R4, RZ, 0x1, P1 ;  /* 0x00000001ff047807 */ /* 0x001fe40000800000 */
[----:B------:R-:W-:Y:S02]  /*9750*/  SEL R3, R2, RZ, P1 ;  /* 0x000000ff02037207 */ /* 0x000fe40000800000 */
[----:B------:R-:W-:Y:S01]  /*9760*/  LOP3.LUT R4, R11, R4, RZ, 0x3c, !PT ;  /* 0x000000040b047212 */ /* 0x000fe200078e3cff */
[----:B-1----:R-:W-:Y:S06]  /*9770*/  @!P0 BRA `(.L_x_190) ;  /* 0x0000000800408947 */ /* 0x002fec0003800000 */
.L_x_219:
[----:B------:R-:W-:Y:S01]  /*9780*/  IMAD R3, R3, 0x8, R0 ;  /* 0x0000000803037824 */ /* 0x000fe200078e0200 */
[----:B------:R-:W-:-:S07]  /*9790*/  SHF.L.U32 R0, R4, 0x1f, RZ ;  /* 0x0000001f04007819 */ /* 0x000fce00000006ff */
.L_x_191:
[----:B-1----:R1:W2:Y:S02]  /*97a0*/  SYNCS.PHASECHK.TRANS64.TRYWAIT P0, [R3+URZ], R0 ;  /* 0x00000000030075a7 */ /* 0x0022a4000800017f */
[----:B--2---:R-:W-:Y:S05]  /*97b0*/  @!P0 NANOSLEEP.SYNCS 0x989680 ;  /* 0x009896800000895d */ /* 0x004fea0003900000 */
[----:B------:R-:W2:Y:S02]  /*97c0*/  @!P0 SYNCS.PHASECHK.TRANS64 P0, [R3+URZ], R0 ;  /* 0x00000000030085a7 */ /* 0x000ea4000800007f */
[----:B--2---:R-:W-:Y:S05]  /*97d0*/  @!P0 BRA `(.L_x_191) ;  /* 0xfffffffc00f08947 */ /* 0x004fea000383ffff */
.L_x_170:
[----:B------:R-:W-:Y:S05]  /*97e0*/  BSYNC B0 ;  /* 0x0000000000007941 */ /* 0x000fea0003800000 */
.L_x_169:
[----:B------:R-:W-:Y:S05]  /*97f0*/  EXIT ;  /* 0x000000000000794d */ /* 0x000fea0003800000 */
.L_x_16:
[----:B0-----:R-:W-:-:S04]  /*9800*/  IMAD.U32 R15, RZ, RZ, UR11 ;  /* 0x0000000bff0f7e24 */ /* 0x001fc8000f8e00ff */
[----:B------:R0:W1:Y:S03]  /*9810*/  SYNCS.PHASECHK.TRANS64.TRYWAIT P0, [R15+URZ+-0x8], R14 ;  /* 0xfffff80e0f0075a7 */ /* 0x000066000800017f */
[----:B-1----:R-:W-:Y:S05]  /*9820*/  @!P0 NANOSLEEP.SYNCS 0x989680 ;  /* 0x009896800000895d */ /* 0x002fea0003900000 */
[----:B------:R-:W1:Y:S02]  /*9830*/  @!P0 SYNCS.PHASECHK.TRANS64 P0, [R15+URZ+-0x8], R14 ;  /* 0xfffff80e0f0085a7 */ /* 0x000e64000800007f */
[----:B-1----:R-:W-:Y:S05]  /*9840*/  @!P0 BRA `(.L_x_16) ;  /* 0xfffffffc00ec8947 */ /* 0x002fea000383ffff */
[----:B------:R-:W-:Y:S05]  /*9850*/  BRA `(.L_x_192) ;  /* 0xffffff7c00887947 */ /* 0x000fea000383ffff */
.L_x_21:
[----:B-1----:R-:W-:-:S04]  /*9860*/  IMAD.U32 R15, RZ, RZ, UR14 ;  /* 0x0000000eff0f7e24 */ /* 0x002fc8000f8e00ff */
[----:B------:R1:W2:Y:S03]  /*9870*/  SYNCS.PHASECHK.TRANS64.TRYWAIT P0, [R15+URZ], R14 ;  /* 0x0000000e0f0075a7 */ /* 0x0002a6000800017f */
[----:B--2---:R-:W-:Y:S05]  /*9880*/  @!P0 NANOSLEEP.SYNCS 0x989680 ;  /* 0x009896800000895d */ /* 0x004fea0003900000 */
[----:B------:R-:W2:Y:S02]  /*9890*/  @!P0 SYNCS.PHASECHK.TRANS64 P0, [R15+URZ], R14 ;  /* 0x0000000e0f0085a7 */ /* 0x000ea4000800007f */
[----:B--2---:R-:W-:Y:S05]  /*98a0*/  @!P0 BRA `(.L_x_21) ;  /* 0xfffffffc00ec8947 */ /* 0x004fea000383ffff */
[----:B------:R-:W-:Y:S05]  /*98b0*/  BRA `(.L_x_20) ;  /* 0xffffff8000987947 */ /* 0x000fea000383ffff */
.L_x_27:
[----:B-1----:R-:W-:-:S04]  /*98c0*/  IMAD.U32 R16, RZ, RZ, UR20 ;  /* 0x00000014ff107e24 */ /* 0x002fc8000f8e00ff */
[----:B------:R1:W2:Y:S03]  /*98d0*/  SYNCS.PHASECHK.TRANS64.TRYWAIT P0, [R16+URZ], R15 ;  /* 0x0000000f100075a7 */ /* 0x0002a6000800017f */
[----:B--2---:R-:W-:Y:S05]  /*98e0*/  @!P0 NANOSLEEP.SYNCS 0x989680 ;  /* 0x009896800000895d */ /* 0x004fea0003900000 */
[----:B------:R-:W2:Y:S02]  /*98f0*/  @!P0 SYNCS.PHASECHK.TRANS64 P0, [R16+URZ], R15 ;  /* 0x0000000f100085a7 */ /* 0x000ea4000800007f */
[----:B--2---:R-:W-:Y:S05]  /*9900*/  @!P0 BRA `(.L_x_27) ;  /* 0xfffffffc00ec8947 */ /* 0x004fea000383ffff */
[----:B------:R-:W-:Y:S05]  /*9910*/  BRA `(.L_x_26) ;  /* 0xffffff8c00607947 */ /* 0x000fea000383ffff */
.L_x_35:
[----:B0-----:R-:W-:-:S04]  /*9920*/  IMAD.U32 R15, RZ, RZ, UR11 ;  /* 0x0000000bff0f7e24 */ /* 0x001fc8000f8e00ff */
[----:B------:R0:W1:Y:S03]  /*9930*/  SYNCS.PHASECHK.TRANS64.TRYWAIT P0, [R15+URZ+0x8], R14 ;  /* 0x0000080e0f0075a7 */ /* 0x000066000800017f */
[----:B-1----:R-:W-:Y:S05]  /*9940*/  @!P0 NANOSLEEP.SYNCS 0x989680 ;  /* 0x009896800000895d */ /* 0x002fea0003900000 */
[----:B------:R-:W1:Y:S02]  /*9950*/  @!P0 SYNCS.PHASECHK.TRANS64 P0, [R15+URZ+0x8], R14 ;  /* 0x0000080e0f0085a7 */ /* 0x000e64000800007f */
[----:B-1----:R-:W-:Y:S05]  /*9960*/  @!P0 BRA `(.L_x_35) ;  /* 0xfffffffc00ec8947 */ /* 0x002fea000383ffff */
[----:B------:R-:W-:Y:S05]  /*9970*/  BRA `(.L_x_193) ;  /* 0xffffff9c00407947 */ /* 0x000fea000383ffff */
.L_x_156:
[----:B------:R-:W-:Y:S01]  /*9980*/  BSSY B1, `(.L_x_194) ;  /* 0x0000006000017945 */ /* 0x000fe20003800000 */
[----:B------:R-:W-:-:S07]  /*9990*/  IMAD.MOV.U32 R10, RZ, RZ, -0x1 ;  /* 0xffffffffff0a7424 */ /* 0x000fce00078e00ff */
[----:B------:R-:W-:Y:S05]  /*99a0*/  WARPSYNC.COLLECTIVE R10, `(.L_x_195) ;  /* 0x000000000a0c7348 */ /* 0x000fea0003c00000 */
[----:B------:R-:W-:Y:S02]  /*99b0*/  ELECT P1, UR62, PT ;  /* 0x00000000003e782f */ /* 0x000fe40003820000 */
[----:B------:R-:W-:Y:S01]  /*99c0*/  MOV R10, UR62 ;  /* 0x0000003e000a7c02 */ /* 0x000fe20008000f00 */
[----:B------:R-:W-:Y:S10]  /*99d0*/  ENDCOLLECTIVE ;  /* 0x000000000000791b */ /* 0x000ff40003800000 */
.L_x_195:
[----:B------:R-:W-:Y:S05]  /*99e0*/  BSYNC B1 ;  /* 0x0000000000017941 */ /* 0x000fea0003800000 */
.L_x_194:
[----:B------:R-:W-:Y:S05]  /*99f0*/  BRA `(.L_x_196) ;  /* 0xffffffe400d07947 */ /* 0x000fea000383ffff */
.L_x_159:
[----:B-1----:R1:W2:Y:S02]  /*9a00*/  SYNCS.PHASECHK.TRANS64.TRYWAIT P1, [R19+URZ+0xa0], R10 ;  /* 0x0000a00a130075a7 */ /* 0x0022a4000802017f */
[----:B--2---:R-:W-:Y:S05]  /*9a10*/  @!P1 NANOSLEEP.SYNCS 0x989680 ;  /* 0x009896800000995d */ /* 0x004fea0003900000 */
[----:B------:R-:W2:Y:S02]  /*9a20*/  @!P1 SYNCS.PHASECHK.TRANS64 P1, [R19+URZ+0xa0], R10 ;  /* 0x0000a00a130095a7 */ /* 0x000ea4000802007f */
[----:B--2---:R-:W-:Y:S05]  /*9a30*/  @!P1 BRA `(.L_x_159) ;  /* 0xfffffffc00f09947 */ /* 0x004fea000383ffff */
[----:B------:R-:W-:Y:S05]  /*9a40*/  BRA `(.L_x_197) ;  /* 0xffffffe800047947 */ /* 0x000fea000383ffff */
.L_x_168:
[----:B------:R-:W-:Y:S01]  /*9a50*/  BSSY B0, `(.L_x_198) ;  /* 0x0000006000007945 */ /* 0x000fe20003800000 */
[----:B------:R-:W-:-:S07]  /*9a60*/  IMAD.MOV.U32 R10, RZ, RZ, -0x1 ;  /* 0xffffffffff0a7424 */ /* 0x000fce00078e00ff */
[----:B------:R-:W-:Y:S05]  /*9a70*/  WARPSYNC.COLLECTIVE R10, `(.L_x_199) ;  /* 0x000000000a0c7348 */ /* 0x000fea0003c00000 */
[----:B------:R-:W-:Y:S02]  /*9a80*/  ELECT P1, UR62, PT ;  /* 0x00000000003e782f */ /* 0x000fe40003820000 */
[----:B------:R-:W-:Y:S01]  /*9a90*/  MOV R10, UR62 ;  /* 0x0000003e000a7c02 */ /* 0x000fe20008000f00 */
[----:B------:R-:W-:Y:S10]  /*9aa0*/  ENDCOLLECTIVE ;  /* 0x000000000000791b */ /* 0x000ff40003800000 */
.L_x_199:
[----:B------:R-:W-:Y:S05]  /*9ab0*/  BSYNC B0 ;  /* 0x0000000000007941 */ /* 0x000fea0003800000 */
.L_x_198:
[----:B------:R-:W-:Y:S01]  /*9ac0*/  PLOP3.LUT P0, PT, P1, PT, PT, 0x80, 0x0 ;  /* 0x000000000000781c */ /* 0x000fe20000f0f070 */
[----:B------:R-:W-:-:S12]  /*9ad0*/  BRA `(.L_x_200) ;  /* 0xfffffff000547947 */ /* 0x000fd8000383ffff */
.L_x_172:
[----:B0-----:R0:W1:Y:S02]  /*9ae0*/  SYNCS.PHASECHK.TRANS64.TRYWAIT P0, [R5+URZ], R2 ;  /* 0x00000002050075a7 */ /* 0x001064000800017f */
[----:B-1----:R-:W-:Y:S05]  /*9af0*/  @!P0 NANOSLEEP.SYNCS 0x989680 ;  /* 0x009896800000895d */ /* 0x002fea0003900000 */
[----:B------:R-:W1:Y:S02]  /*9b00*/  @!P0 SYNCS.PHASECHK.TRANS64 P0, [R5+URZ], R2 ;  /* 0x00000002050085a7 */ /* 0x000e64000800007f */
[----:B-1----:R-:W-:Y:S05]  /*9b10*/  @!P0 BRA `(.L_x_172) ;  /* 0xfffffffc00f08947 */ /* 0x002fea000383ffff */
[----:B------:R-:W-:Y:S05]  /*9b20*/  BRA `(.L_x_201) ;  /* 0xfffffff000947947 */ /* 0x000fea000383ffff */
.L_x_173:
[----:B0-----:R0:W1:Y:S02]  /*9b30*/  SYNCS.PHASECHK.TRANS64.TRYWAIT P0, [R7+URZ], R4 ;  /* 0x00000004070075a7 */ /* 0x001064000800017f */
[----:B-1----:R-:W-:Y:S05]  /*9b40*/  @!P0 NANOSLEEP.SYNCS 0x989680 ;  /* 0x009896800000895d */ /* 0x002fea0003900000 */
[----:B------:R-:W1:Y:S02]  /*9b50*/  @!P0 SYNCS.PHASECHK.TRANS64 P0, [R7+URZ], R4 ;  /* 0x00000004070085a7 */ /* 0x000e64000800007f */
[----:B-1----:R-:W-:Y:S05]  /*9b60*/  @!P0 BRA `(.L_x_173) ;  /* 0xfffffffc00f08947 */ /* 0x002fea000383ffff */
[----:B------:R-:W-:Y:S05]  /*9b70*/  BRA `(.L_x_202) ;  /* 0xfffffff000a47947 */ /* 0x000fea000383ffff */
.L_x_174:
[----:B0-----:R0:W1:Y:S02]  /*9b80*/  SYNCS.PHASECHK.TRANS64.TRYWAIT P0, [R6+URZ], R5 ;  /* 0x00000005060075a7 */ /* 0x001064000800017f */
[----:B-1----:R-:W-:Y:S05]  /*9b90*/  @!P0 NANOSLEEP.SYNCS 0x989680 ;  /* 0x009896800000895d */ /* 0x002fea0003900000 */
[----:B------:R-:W1:Y:S02]  /*9ba0*/  @!P0 SYNCS.PHASECHK.TRANS64 P0, [R6+URZ], R5 ;  /* 0x00000005060085a7 */ /* 0x000e64000800007f */
[----:B-1----:R-:W-:Y:S05]  /*9bb0*/  @!P0 BRA `(.L_x_174) ;  /* 0xfffffffc00f08947 */ /* 0x002fea000383ffff */
[----:B------:R-:W-:Y:S05]  /*9bc0*/  BRA `(.L_x_203) ;  /* 0xfffffff000b47947 */ /* 0x000fea000383ffff */
.L_x_175:
[----:B0-----:R0:W1:Y:S02]  /*9bd0*/  SYNCS.PHASECHK.TRANS64.TRYWAIT P0, [R9+URZ], R4 ;  /* 0x00000004090075a7 */ /* 0x001064000800017f */
[----:B-1----:R-:W-:Y:S05]  /*9be0*/  @!P0 NANOSLEEP.SYNCS 0x989680 ;  /* 0x009896800000895d */ /* 0x002fea0003900000 */
[----:B------:R-:W1:Y:S02]  /*9bf0*/  @!P0 SYNCS.PHASECHK.TRANS64 P0, [R9+URZ], R4 ;  /* 0x00000004090085a7 */ /* 0x000e64000800007f */
[----:B-1----:R-:W-:Y:S05]  /*9c00*/  @!P0 BRA `(.L_x_175) ;  /* 0xfffffffc00f08947 */ /* 0x002fea000383ffff */
[----:B------:R-:W-:Y:S05]  /*9c10*/  BRA `(.L_x_204) ;  /* 0xfffffff000c47947 */ /* 0x000fea000383ffff */
.L_x_176:
[----:B0-----:R0:W1:Y:S02]  /*9c20*/  SYNCS.PHASECHK.TRANS64.TRYWAIT P0, [R6+URZ], R5 ;  /* 0x00000005060075a7 */ /* 0x001064000800017f */
[----:B-1----:R-:W-:Y:S05]  /*9c30*/  @!P0 NANOSLEEP.SYNCS 0x989680 ;  /* 0x009896800000895d */ /* 0x002fea0003900000 */
[----:B------:R-:W1:Y:S02]  /*9c40*/  @!P0 SYNCS.PHASECHK.TRANS64 P0, [R6+URZ], R5 ;  /* 0x00000005060085a7 */ /* 0x000e64000800007f */
[----:B-1----:R-:W-:Y:S05]  /*9c50*/  @!P0 BRA `(.L_x_176) ;  /* 0xfffffffc00f08947 */ /* 0x002fea000383ffff */
[----:B------:R-:W-:Y:S05]  /*9c60*/  BRA `(.L_x_205) ;  /* 0xfffffff000d47947 */ /* 0x000fea000383ffff */
.L_x_177:
[----:B0-----:R0:W1:Y:S02]  /*9c70*/  SYNCS.PHASECHK.TRANS64.TRYWAIT P0, [R9+URZ], R4 ;  /* 0x00000004090075a7 */ /* 0x001064000800017f */
[----:B-1----:R-:W-:Y:S05]  /*9c80*/  @!P0 NANOSLEEP.SYNCS 0x989680 ;  /* 0x009896800000895d */ /* 0x002fea0003900000 */
[----:B------:R-:W1:Y:S02]  /*9c90*/  @!P0 SYNCS.PHASECHK.TRANS64 P0, [R9+URZ], R4 ;  /* 0x00000004090085a7 */ /* 0x000e64000800007f */
[----:B-1----:R-:W-:Y:S05]  /*9ca0*/  @!P0 BRA `(.L_x_177) ;  /* 0xfffffffc00f08947 */ /* 0x002fea000383ffff */
[----:B------:R-:W-:Y:S05]  /*9cb0*/  BRA `(.L_x_206) ;  /* 0xfffffff000e47947 */ /* 0x000fea000383ffff */
.L_x_178:
[----:B0-----:R0:W1:Y:S02]  /*9cc0*/  SYNCS.PHASECHK.TRANS64.TRYWAIT P0, [R6+URZ], R5 ;  /* 0x00000005060075a7 */ /* 0x001064000800017f */
[----:B-1----:R-:W-:Y:S05]  /*9cd0*/  @!P0 NANOSLEEP.SYNCS 0x989680 ;  /* 0x009896800000895d */ /* 0x002fea0003900000 */
[----:B------:R-:W1:Y:S02]  /*9ce0*/  @!P0 SYNCS.PHASECHK.TRANS64 P0, [R6+URZ], R5 ;  /* 0x00000005060085a7 */ /* 0x000e64000800007f */
[----:B-1----:R-:W-:Y:S05]  /*9cf0*/  @!P0 BRA `(.L_x_178) ;  /* 0xfffffffc00f08947 */ /* 0x002fea000383ffff */
[----:B------:R-:W-:Y:S05]  /*9d00*/  BRA `(.L_x_207) ;  /* 0xfffffff000f47947 */ /* 0x000fea000383ffff */
.L_x_179:
[----:B0-----:R0:W1:Y:S02]  /*9d10*/  SYNCS.PHASECHK.TRANS64.TRYWAIT P0, [R9+URZ], R4 ;  /* 0x00000004090075a7 */ /* 0x001064000800017f */
[----:B-1----:R-:W-:Y:S05]  /*9d20*/  @!P0 NANOSLEEP.SYNCS 0x989680 ;  /* 0x009896800000895d */ /* 0x002fea0003900000 */
[----:B------:R-:W1:Y:S02]  /*9d30*/  @!P0 SYNCS.PHASECHK.TRANS64 P0, [R9+URZ], R4 ;  /* 0x00000004090085a7 */ /* 0x000e64000800007f */
[----:B-1----:R-:W-:Y:S05]  /*9d40*/  @!P0 BRA `(.L_x_179) ;  /* 0xfffffffc00f08947 */ /* 0x002fea000383ffff */
[----:B------:R-:W-:Y:S05]  /*9d50*/  BRA `(.L_x_208) ;  /* 0xfffffff400047947 */ /* 0x000fea000383ffff */
.L_x_180:
[----:B0-----:R0:W1:Y:S02]  /*9d60*/  SYNCS.PHASECHK.TRANS64.TRYWAIT P0, [R6+URZ], R5 ;  /* 0x00000005060075a7 */ /* 0x001064000800017f */
[----:B-1----:R-:W-:Y:S05]  /*9d70*/  @!P0 NANOSLEEP.SYNCS 0x989680 ;  /* 0x009896800000895d */ /* 0x002fea0003900000 */
[----:B------:R-:W1:Y:S02]  /*9d80*/  @!P0 SYNCS.PHASECHK.TRANS64 P0, [R6+URZ], R5 ;  /* 0x00000005060085a7 */ /* 0x000e64000800007f */
[----:B-1----:R-:W-:Y:S05]  /*9d90*/  @!P0 BRA `(.L_x_180) ;  /* 0xfffffffc00f08947 */ /* 0x002fea000383ffff */
[----:B------:R-:W-:Y:S05]  /*9da0*/  BRA `(.L_x_209) ;  /* 0xfffffff400147947 */ /* 0x000fea000383ffff */
.L_x_181:
[----:B0-----:R0:W1:Y:S02]  /*9db0*/  SYNCS.PHASECHK.TRANS64.TRYWAIT P0, [R9+URZ], R4 ;  /* 0x00000004090075a7 */ /* 0x001064000800017f */
[----:B-1----:R-:W-:Y:S05]  /*9dc0*/  @!P0 NANOSLEEP.SYNCS 0x989680 ;  /* 0x009896800000895d */ /* 0x002fea0003900000 */
[----:B------:R-:W1:Y:S02]  /*9dd0*/  @!P0 SYNCS.PHASECHK.TRANS64 P0, [R9+URZ], R4 ;  /* 0x00000004090085a7 */ /* 0x000e64000800007f */
[----:B-1----:R-:W-:Y:S05]  /*9de0*/  @!P0 BRA `(.L_x_181) ;  /* 0xfffffffc00f08947 */ /* 0x002fea000383ffff */
[----:B------:R-:W-:Y:S05]  /*9df0*/  BRA `(.L_x_210) ;  /* 0xfffffff400247947 */ /* 0x000fea000383ffff */
.L_x_182:
[----:B0-----:R0:W1:Y:S02]  /*9e00*/  SYNCS.PHASECHK.TRANS64.TRYWAIT P0, [R6+URZ], R5 ;  /* 0x00000005060075a7 */ /* 0x001064000800017f */
[----:B-1----:R-:W-:Y:S05]  /*9e10*/  @!P0 NANOSLEEP.SYNCS 0x989680 ;  /* 0x009896800000895d */ /* 0x002fea0003900000 */
[----:B------:R-:W1:Y:S02]  /*9e20*/  @!P0 SYNCS.PHASECHK.TRANS64 P0, [R6+URZ], R5 ;  /* 0x00000005060085a7 */ /* 0x000e64000800007f */
[----:B-1----:R-:W-:Y:S05]  /*9e30*/  @!P0 BRA `(.L_x_182) ;  /* 0xfffffffc00f08947 */ /* 0x002fea000383ffff */
[----:B------:R-:W-:Y:S05]  /*9e40*/  BRA `(.L_x_211) ;  /* 0xfffffff400347947 */ /* 0x000fea000383ffff */
.L_x_183:
[----:B0-----:R0:W1:Y:S02]  /*9e50*/  SYNCS.PHASECHK.TRANS64.TRYWAIT P0, [R9+URZ], R4 ;  /* 0x00000004090075a7 */ /* 0x001064000800017f */
[----:B-1----:R-:W-:Y:S05]  /*9e60*/  @!P0 NANOSLEEP.SYNCS 0x989680 ;  /* 0x009896800000895d */ /* 0x002fea0003900000 */
[----:B------:R-:W1:Y:S02]  /*9e70*/  @!P0 SYNCS.PHASECHK.TRANS64 P0, [R9+URZ], R4 ;  /* 0x00000004090085a7 */ /* 0x000e64000800007f */
[----:B-1----:R-:W-:Y:S05]  /*9e80*/  @!P0 BRA `(.L_x_183) ;  /* 0xfffffffc00f08947 */ /* 0x002fea000383ffff */
[----:B------:R-:W-:Y:S05]  /*9e90*/  BRA `(.L_x_212) ;  /* 0xfffffff400447947 */ /* 0x000fea000383ffff */
.L_x_184:
[----:B0-----:R0:W1:Y:S02]  /*9ea0*/  SYNCS.PHASECHK.TRANS64.TRYWAIT P0, [R6+URZ], R5 ;  /* 0x00000005060075a7 */ /* 0x001064000800017f */
[----:B-1----:R-:W-:Y:S05]  /*9eb0*/  @!P0 NANOSLEEP.SYNCS 0x989680 ;  /* 0x009896800000895d */ /* 0x002fea0003900000 */
[----:B------:R-:W1:Y:S02]  /*9ec0*/  @!P0 SYNCS.PHASECHK.TRANS64 P0, [R6+URZ], R5 ;  /* 0x00000005060085a7 */ /* 0x000e64000800007f */
[----:B-1----:R-:W-:Y:S05]  /*9ed0*/  @!P0 BRA `(.L_x_184) ;  /* 0xfffffffc00f08947 */ /* 0x002fea000383ffff */
[----:B------:R-:W-:Y:S05]  /*9ee0*/  BRA `(.L_x_213) ;  /* 0xfffffff400547947 */ /* 0x000fea000383ffff */
.L_x_185:
[----:B0-----:R0:W1:Y:S02]  /*9ef0*/  SYNCS.PHASECHK.TRANS64.TRYWAIT P0, [R9+URZ], R4 ;  /* 0x00000004090075a7 */ /* 0x001064000800017f */
[----:B-1----:R-:W-:Y:S05]  /*9f00*/  @!P0 NANOSLEEP.SYNCS 0x989680 ;  /* 0x009896800000895d */ /* 0x002fea0003900000 */
[----:B------:R-:W1:Y:S02]  /*9f10*/  @!P0 SYNCS.PHASECHK.TRANS64 P0, [R9+URZ], R4 ;  /* 0x00000004090085a7 */ /* 0x000e64000800007f */
[----:B-1----:R-:W-:Y:S05]  /*9f20*/  @!P0 BRA `(.L_x_185) ;  /* 0xfffffffc00f08947 */ /* 0x002fea000383ffff */
[----:B------:R-:W-:Y:S05]  /*9f30*/  BRA `(.L_x_214) ;  /* 0xfffffff400647947 */ /* 0x000fea000383ffff */
.L_x_186:
[----:B0-----:R0:W1:Y:S02]  /*9f40*/  SYNCS.PHASECHK.TRANS64.TRYWAIT P0, [R6+URZ], R5 ;  /* 0x00000005060075a7 */ /* 0x001064000800017f */
[----:B-1----:R-:W-:Y:S05]  /*9f50*/  @!P0 NANOSLEEP.SYNCS 0x989680 ;  /* 0x009896800000895d */ /* 0x002fea0003900000 */
[----:B------:R-:W1:Y:S02]  /*9f60*/  @!P0 SYNCS.PHASECHK.TRANS64 P0, [R6+URZ], R5 ;  /* 0x00000005060085a7 */ /* 0x000e64000800007f */
[----:B-1----:R-:W-:Y:S05]  /*9f70*/  @!P0 BRA `(.L_x_186) ;  /* 0xfffffffc00f08947 */ /* 0x002fea000383ffff */
[----:B------:R-:W-:Y:S05]  /*9f80*/  BRA `(.L_x_215) ;  /* 0xfffffff400747947 */ /* 0x000fea000383ffff */
.L_x_187:
[----:B0-----:R0:W1:Y:S02]  /*9f90*/  SYNCS.PHASECHK.TRANS64.TRYWAIT P0, [R9+URZ], R4 ;  /* 0x00000004090075a7 */ /* 0x001064000800017f */
[----:B-1----:R-:W-:Y:S05]  /*9fa0*/  @!P0 NANOSLEEP.SYNCS 0x989680 ;  /* 0x009896800000895d */ /* 0x002fea0003900000 */
[----:B------:R-:W1:Y:S02]  /*9fb0*/  @!P0 SYNCS.PHASECHK.TRANS64 P0, [R9+URZ], R4 ;  /* 0x00000004090085a7 */ /* 0x000e64000800007f */
[----:B-1----:R-:W-:Y:S05]  /*9fc0*/  @!P0 BRA `(.L_x_187) ;  /* 0xfffffffc00f08947 */ /* 0x002fea000383ffff */
[----:B------:R-:W-:Y:S05]  /*9fd0*/  BRA `(.L_x_216) ;  /* 0xfffffff400847947 */ /* 0x000fea000383ffff */
.L_x_188:
[----:B0-----:R0:W1:Y:S02]  /*9fe0*/  SYNCS.PHASECHK.TRANS64.TRYWAIT P0, [R6+URZ], R5 ;  /* 0x00000005060075a7 */ /* 0x001064000800017f */
[----:B-1----:R-:W-:Y:S05]  /*9ff0*/  @!P0 NANOSLEEP.SYNCS 0x989680 ;  /* 0x009896800000895d */ /* 0x002fea0003900000 */
[----:B------:R-:W1:Y:S02]  /*a000*/  @!P0 SYNCS.PHASECHK.TRANS64 P0, [R6+URZ], R5 ;  /* 0x00000005060085a7 */ /* 0x000e64000800007f */
[----:B-1----:R-:W-:Y:S05]  /*a010*/  @!P0 BRA `(.L_x_188) ;  /* 0xfffffffc00f08947 */ /* 0x002fea000383ffff */
[----:B------:R-:W-:Y:S05]  /*a020*/  BRA `(.L_x_217) ;  /* 0xfffffff400947947 */ /* 0x000fea000383ffff */
.L_x_189:
[----:B0-----:R0:W1:Y:S02]  /*a030*/  SYNCS.PHASECHK.TRANS64.TRYWAIT P0, [R9+URZ], R4 ;  /* 0x00000004090075a7 */ /* 0x001064000800017f */
[----:B-1----:R-:W-:Y:S05]  /*a040*/  @!P0 NANOSLEEP.SYNCS 0x989680 ;  /* 0x009896800000895d */ /* 0x002fea0003900000 */
[----:B------:R-:W1:Y:S02]  /*a050*/  @!P0 SYNCS.PHASECHK.TRANS64 P0, [R9+URZ], R4 ;  /* 0x00000004090085a7 */ /* 0x000e64000800007f */
[----:B-1----:R-:W-:Y:S05]  /*a060*/  @!P0 BRA `(.L_x_189) ;  /* 0xfffffffc00f08947 */ /* 0x002fea000383ffff */
[----:B------:R-:W-:Y:S05]  /*a070*/  BRA `(.L_x_218) ;  /* 0xfffffff400a47947 */ /* 0x000fea000383ffff */
.L_x_190:
[----:B0-----:R0:W1:Y:S02]  /*a080*/  SYNCS.PHASECHK.TRANS64.TRYWAIT P0, [R6+URZ], R5 ;  /* 0x00000005060075a7 */ /* 0x001064000800017f */
[----:B-1----:R-:W-:Y:S05]  /*a090*/  @!P0 NANOSLEEP.SYNCS 0x989680 ;  /* 0x009896800000895d */ /* 0x002fea0003900000 */
[----:B------:R-:W1:Y:S02]  /*a0a0*/  @!P0 SYNCS.PHASECHK.TRANS64 P0, [R6+URZ], R5 ;  /* 0x00000005060085a7 */ /* 0x000e64000800007f */
[----:B-1----:R-:W-:Y:S05]  /*a0b0*/  @!P0 BRA `(.L_x_190) ;  /* 0xfffffffc00f08947 */ /* 0x002fea000383ffff */
[----:B------:R-:W-:Y:S05]  /*a0c0*/  BRA `(.L_x_219) ;  /* 0xfffffff400ac7947 */ /* 0x000fea000383ffff */
.L_x_220:
[----:B------:R-:W-:-:S00]  /*a0d0*/  BRA `(.L_x_220) ;  /* 0xfffffffc00fc7947 */ /* 0x000fc0000383ffff */
[----:B------:R-:W-:-:S00]  /*a0e0*/  NOP ;  /* 0x0000000000007918 */ /* 0x000fc00000000000 */
        /* <DEDUP_REMOVED lines=9> */
.L_x_221:


//--------------------- .nv.shared._ZN7cutlass13device_kernelINS_4gemm6kernel13GemmUniversalIN4cute5tupleIJiiiiEEENS1_10collective13CollectiveMmaINS1_37MainloopSm90TmaGmmaWarpSpecializedFP8ILi20ENS5_IJNS4_1CILi1EEESB_SB_EEENS1_32KernelTmaWarpSpecializedPingpongEEENS5_IJNSA_ILi64EEENSA_ILi112EEESF_EEENS_12float_e4m3_tENS5_IJlSB_lEEESI_SJ_NS4_8TiledMMAINS4_8MMA_AtomIJNS4_4SM904GMMA30MMA_64x16x32_F32E4M3E4M3_SS_TNILNSN_7ScaleInE1ELSP_1EEEEEENS4_6LayoutISC_NS5_IJNSA_ILi0EEEST_ST_EEEEENS5_IJNS4_10UnderscoreESW_SW_EEEEENS4_13SM90_TMA_LOADENS4_14ComposedLayoutINS4_7SwizzleILi2ELi4ELi3EEENS4_18smem_ptr_flag_bitsILi8EEENSS_INS5_IJNSA_ILi8EEESF_EEENS5_IJSF_SB_EEEEEEEvNS4_8identityESZ_S19_vS1A_EENS_8epilogue10collective6detail29Sm90TmaWarpSpecializedAdapterINS1D_15DefaultEpilogueISI_SJ_SJ_NS1C_6thread17LinearCombinationISI_Li1EffLNS1H_9ScaleType4KindE0ELNS_15FloatRoundStyleE2ESI_EENS1_15EpilogueDefaultEEEEEvvEEEEvNT_6ParamsE --------------------------
	.section	.nv.shared._ZN7cutlass13device_kernelINS_4gemm6kernel13GemmUniversalIN4cute5tupleIJiiiiEEENS1_10collective13CollectiveMmaINS1_37MainloopSm90TmaGmmaWarpSpecializedFP8ILi20ENS5_IJNS4_1CILi1EEESB_SB_EEENS1_32KernelTmaWarpSpecializedPingpongEEENS5_IJNSA_ILi64EEENSA_ILi112EEESF_EEENS_12float_e4m3_tENS5_IJlSB_lEEESI_SJ_NS4_8TiledMMAINS4_8MMA_AtomIJNS4_4SM904GMMA30MMA_64x16x32_F32E4M3E4M3_SS_TNILNSN_7ScaleInE1ELSP_1EEEEEENS4_6LayoutISC_NS5_IJNSA_ILi0EEEST_ST_EEEEENS5_IJNS4_10UnderscoreESW_SW_EEEEENS4_13SM90_TMA_LOADENS4_14ComposedLayoutINS4_7SwizzleILi2ELi4ELi3EEENS4_18smem_ptr_flag_bitsILi8EEENSS_INS5_IJNSA_ILi8EEESF_EEENS5_IJSF_SB_EEEEEEEvNS4_8identityESZ_S19_vS1A_EENS_8epilogue10collective6detail29Sm90TmaWarpSpecializedAdapterINS1D_15DefaultEpilogueISI_SJ_SJ_NS1C_6thread17LinearCombinationISI_Li1EffLNS1H_9ScaleType4KindE0ELNS_15FloatRoundStyleE2ESI_EENS1_15EpilogueDefaultEEEEEvvEEEEvNT_6ParamsE,"aw",@nobits
	.sectionflags	@""
	.align	16
	.zero		1024


//--------------------- .nv.shared.reserved.0     --------------------------
	.section	.nv.shared.reserved.0,"aw",@nobits
	.weak		__nv_reservedSMEM_offset_0_alias
	.size		__nv_reservedSMEM_offset_0_alias, 0, 0
	.other		__nv_reservedSMEM_offset_0_alias,@"STO_CUDA_RESERVED_SHARED STV_DEFAULT"
__nv_reservedSMEM_offset_0_alias:
	.zero		0


//--------------------- .nv.global                --------------------------
	.section	.nv.global,"aw",@nobits
.nv.global:
	.type		_ZN39_INTERNAL_95306bf2_4_k_cu_7a2de4dc_55504cute1_E,@object
	.size		_ZN39_INTERNAL_95306bf2_4_k_cu_7a2de4dc_55504cute1_E,(_ZN39_INTERNAL_95306bf2_4_k_cu_7a2de4dc_55504cuda3std3__45__cpo6cbeginE - _ZN39_INTERNAL_95306bf2_4_k_cu_7a2de4dc_55504cute1_E)
_ZN39_INTERNAL_95306bf2_4_k_cu_7a2de4dc_55504cute1_E:
	.zero		1
	.type		_ZN39_INTERNAL_95306bf2_4_k_cu_7a2de4dc_55504cuda3std3__45__cpo6cbeginE,@object
	.size		_ZN39_INTERNAL_95306bf2_4_k_cu_7a2de4dc_55504cuda3std3__45__cpo6cbeginE,(_ZN39_INTERNAL_95306bf2_4_k_cu_7a2de4dc_55504cuda3std3__48in_placeE - _ZN39_INTERNAL_95306bf2_4_k_cu_7a2de4dc_55504cuda3std3__45__cpo6cbeginE)
_ZN39_INTERNAL_95306bf2_4_k_cu_7a2de4dc_55504cuda3std3__45__cpo6cbeginE:
	.zero		1
	.type		_ZN39_INTERNAL_95306bf2_4_k_cu_7a2de4dc_55504cuda3std3__48in_placeE,@object
	.size		_ZN39_INTERNAL_95306bf2_4_k_cu_7a2de4dc_55504cuda3std3__48in_placeE,(_ZN39_INTERNAL_95306bf2_4_k_cu_7a2de4dc_55504cuda3std6ranges3__45__cpo9iter_moveE - _ZN39_INTERNAL_95306bf2_4_k_cu_7a2de4dc_55504cuda3std3__48in_placeE)
_ZN39_INTERNAL_95306bf2_4_k_cu_7a2de4dc_55504cuda3std3__48in_placeE:
	.zero		1
	.type		_ZN39_INTERNAL_95306bf2_4_k_cu_7a2de4dc_55504cuda3std6ranges3__45__cpo9iter_moveE,@object
	.size		_ZN39_INTERNAL_95306bf2_4_k_cu_7a2de4dc_55504cuda3std6ranges3__45__cpo9iter_moveE,(_ZN39_INTERNAL_95306bf2_4_k_cu_7a2de4dc_55504cuda3std3__45__cpo5beginE - _ZN39_INTERNAL_95306bf2_4_k_cu_7a2de4dc_55504cuda3std6ranges3__45__cpo9iter_moveE)
_ZN39_INTERNAL_95306bf2_4_k_cu_7a2de4dc_55504cuda3std6ranges3__45__cpo9iter_moveE:
	.zero		1
	.type		_ZN39_INTERNAL_95306bf2_4_k_cu_7a2de4dc_55504cuda3std3__45__cpo5beginE,@object
	.size		_ZN39_INTERNAL_95306bf2_4_k_cu_7a2de4dc_55504cuda3std3__45__cpo5beginE,(_ZN39_INTERNAL_95306bf2_4_k_cu_7a2de4dc_55504cuda3std3__441_GLOBAL__N__95306bf2_4_k_cu_7a2de4dc_55506ignoreE - _ZN39_INTERNAL_95306bf2_4_k_cu_7a2de4dc_55504cuda3std3__45__cpo5beginE)
_ZN39_INTERNAL_95306bf2_4_k_cu_7a2de4dc_55504cuda3std3__45__cpo5beginE:
	.zero		1
	.type		_ZN39_INTERNAL_95306bf2_4_k_cu_7a2de4dc_55504cuda3std3__441_GLOBAL__N__95306bf2_4_k_cu_7a2de4dc_55506ignoreE,@object
	.size		_ZN39_INTERNAL_95306bf2_4_k_cu_7a2de4dc_55504cuda3std3__441_GLOBAL__N__95306bf2_4_k_cu_7a2de4dc_55506ignoreE,(_ZN39_INTERNAL_95306bf2_4_k_cu_7a2de4dc_55504cute7productE - _ZN39_INTERNAL_95306bf2_4_k_cu_7a2de4dc_55504cuda3std3__441_GLOBAL__N__95306bf2_4_k_cu_7a2de4dc_55506ignoreE)
_ZN39_INTERNAL_95306bf2_4_k_cu_7a2de4dc_55504cuda3std3__441_GLOBAL__N__95306bf2_4_k_cu_7a2de4dc_55506ignoreE:
	.zero		1
	.type		_ZN39_INTERNAL_95306bf2_4_k_cu_7a2de4dc_55504cute7productE,@object
	.size		_ZN39_INTERNAL_95306bf2_4_k_cu_7a2de4dc_55504cute7productE,(_ZN39_INTERNAL_95306bf2_4_k_cu_7a2de4dc_55504cuda3std3__45__cpo3endE - _ZN39_INTERNAL_95306bf2_4_k_cu_7a2de4dc_55504cute7productE)
_ZN39_INTERNAL_95306bf2_4_k_cu_7a2de4dc_55504cute7productE:
	.zero		1
	.type		_ZN39_INTERNAL_95306bf2_4_k_cu_7a2de4dc_55504cuda3std3__45__cpo3endE,@object
	.size		_ZN39_INTERNAL_95306bf2_4_k_cu_7a2de4dc_55504cuda3std3__45__cpo3endE,(_ZN39_INTERNAL_95306bf2_4_k_cu_7a2de4dc_55504cuda3std3__419piecewise_constructE - _ZN39_INTERNAL_95306bf2_4_k_cu_7a2de4dc_55504cuda3std3__45__cpo3endE)
_ZN39_INTERNAL_95306bf2_4_k_cu_7a2de4dc_55504cuda3std3__45__cpo3endE:
	.zero		1
	.type		_ZN39_INTERNAL_95306bf2_4_k_cu_7a2de4dc_55504cuda3std3__419piecewise_constructE,@object
	.size		_ZN39_INTERNAL_95306bf2_4_k_cu_7a2de4dc_55504cuda3std3__419piecewise_constructE,(_ZN39_INTERNAL_95306bf2_4_k_cu_7a2de4dc_55504cuda3std3__45__cpo4cendE - _ZN39_INTERNAL_95306bf2_4_k_cu_7a2de4dc_55504cuda3std3__419piecewise_constructE)
_ZN39_INTERNAL_95306bf2_4_k_cu_7a2de4dc_55504cuda3std3__419piecewise_constructE:
	.zero		1
	.type		_ZN39_INTERNAL_95306bf2_4_k_cu_7a2de4dc_55504cuda3std3__45__cpo4cendE,@object
	.size		_ZN39_INTERNAL_95306bf2_4_k_cu_7a2de4dc_55504cuda3std3__45__cpo4cendE,(_ZN39_INTERNAL_95306bf2_4_k_cu_7a2de4dc_55504cuda3std6ranges3__45__cpo4swapE - _ZN39_INTERNAL_95306bf2_4_k_cu_7a2de4dc_55504cuda3std3__45__cpo4cendE)
_ZN39_INTERNAL_95306bf2_4_k_cu_7a2de4dc_55504cuda3std3__45__cpo4cendE:
	.zero		1
	.type		_ZN39_INTERNAL_95306bf2_4_k_cu_7a2de4dc_55504cuda3std6ranges3__45__cpo4swapE,@object
	.size		_ZN39_INTERNAL_95306bf2_4_k_cu_7a2de4dc_55504cuda3std6ranges3__45__cpo4swapE,(.L_7 - _ZN39_INTERNAL_95306bf2_4_k_cu_7a2de4dc_55504cuda3std6ranges3__45__cpo4swapE)
_ZN39_INTERNAL_95306bf2_4_k_cu_7a2de4dc_55504cuda3std6ranges3__45__cpo4swapE:
	.zero		1
.L_7:


//--------------------- .nv.constant0._ZN7cutlass13device_kernelINS_4gemm6kernel13GemmUniversalIN4cute5tupleIJiiiiEEENS1_10collective13CollectiveMmaINS1_37MainloopSm90TmaGmmaWarpSpecializedFP8ILi20ENS5_IJNS4_1CILi1EEESB_SB_EEENS1_32KernelTmaWarpSpecializedPingpongEEENS5_IJNSA_ILi64EEENSA_ILi112EEESF_EEENS_12float_e4m3_tENS5_IJlSB_lEEESI_SJ_NS4_8TiledMMAINS4_8MMA_AtomIJNS4_4SM904GMMA30MMA_64x16x32_F32E4M3E4M3_SS_TNILNSN_7ScaleInE1ELSP_1EEEEEENS4_6LayoutISC_NS5_IJNSA_ILi0EEEST_ST_EEEEENS5_IJNS4_10UnderscoreESW_SW_EEEEENS4_13SM90_TMA_LOADENS4_14ComposedLayoutINS4_7SwizzleILi2ELi4ELi3EEENS4_18smem_ptr_flag_bitsILi8EEENSS_INS5_IJNSA_ILi8EEESF_EEENS5_IJSF_SB_EEEEEEEvNS4_8identityESZ_S19_vS1A_EENS_8epilogue10collective6detail29Sm90TmaWarpSpecializedAdapterINS1D_15DefaultEpilogueISI_SJ_SJ_NS1C_6thread17LinearCombinationISI_Li1EffLNS1H_9ScaleType4KindE0ELNS_15FloatRoundStyleE2ESI_EENS1_15EpilogueDefaultEEEEEvvEEEEvNT_6ParamsE --------------------------
	.section	.nv.constant0._ZN7cutlass13device_kernelINS_4gemm6kernel13GemmUniversalIN4cute5tupleIJiiiiEEENS1_10collective13CollectiveMmaINS1_37MainloopSm90TmaGmmaWarpSpecializedFP8ILi20ENS5_IJNS4_1CILi1EEESB_SB_EEENS1_32KernelTmaWarpSpecializedPingpongEEENS5_IJNSA_ILi64EEENSA_ILi112EEESF_EEENS_12float_e4m3_tENS5_IJlSB_lEEESI_SJ_NS4_8TiledMMAINS4_8MMA_AtomIJNS4_4SM904GMMA30MMA_64x16x32_F32E4M3E4M3_SS_TNILNSN_7ScaleInE1ELSP_1EEEEEENS4_6LayoutISC_NS5_IJNSA_ILi0EEEST_ST_EEEEENS5_IJNS4_10UnderscoreESW_SW_EEEEENS4_13SM90_TMA_LOADENS4_14ComposedLayoutINS4_7SwizzleILi2ELi4ELi3EEENS4_18smem_ptr_flag_bitsILi8EEENSS_INS5_IJNSA_ILi8EEESF_EEENS5_IJSF_SB_EEEEEEEvNS4_8identityESZ_S19_vS1A_EENS_8epilogue10collective6detail29Sm90TmaWarpSpecializedAdapterINS1D_15DefaultEpilogueISI_SJ_SJ_NS1C_6thread17LinearCombinationISI_Li1EffLNS1H_9ScaleType4KindE0ELNS_15FloatRoundStyleE2ESI_EENS1_15EpilogueDefaultEEEEEvvEEEEvNT_6ParamsE,"a",@progbits
	.sectionflags	@""
	.align	4
.nv.constant0._ZN7cutlass13device_kernelINS_4gemm6kernel13GemmUniversalIN4cute5tupleIJiiiiEEENS1_10collective13CollectiveMmaINS1_37MainloopSm90TmaGmmaWarpSpecializedFP8ILi20ENS5_IJNS4_1CILi1EEESB_SB_EEENS1_32KernelTmaWarpSpecializedPingpongEEENS5_IJNSA_ILi64EEENSA_ILi112EEESF_EEENS_12float_e4m3_tENS5_IJlSB_lEEESI_SJ_NS4_8TiledMMAINS4_8MMA_AtomIJNS4_4SM904GMMA30MMA_64x16x32_F32E4M3E4M3_SS_TNILNSN_7ScaleInE1ELSP_1EEEEEENS4_6LayoutISC_NS5_IJNSA_ILi0EEEST_ST_EEEEENS5_IJNS4_10UnderscoreESW_SW_EEEEENS4_13SM90_TMA_LOADENS4_14ComposedLayoutINS4_7SwizzleILi2ELi4ELi3EEENS4_18smem_ptr_flag_bitsILi8EEENSS_INS5_IJNSA_ILi8EEESF_EEENS5_IJSF_SB_EEEEEEEvNS4_8identityESZ_S19_vS1A_EENS_8epilogue10collective6detail29Sm90TmaWarpSpecializedAdapterINS1D_15DefaultEpilogueISI_SJ_SJ_NS1C_6thread17LinearCombinationISI_Li1EffLNS1H_9ScaleType4KindE0ELNS_15FloatRoundStyleE2ESI_EENS1_15EpilogueDefaultEEEEEvvEEEEvNT_6ParamsE:
	.zero		1664


//--------------------- SYMBOLS --------------------------

	.type		.nv.reservedSmem.offset0,@object
	.size		.nv.reservedSmem.offset0,0x4
